// auto-generated by cutlass_sweep.gemm — config: {"arch": "sm_90", "cluster_m": 2, "cluster_n": 2, "dtype": "int8", "dtype_b": "int8", "layout": "nt", "stages": 0, "tile_k": 128, "tile_m": 128, "tile_n": 64}
#include "cutlass/cutlass.h"
#include "cutlass/gemm/collective/collective_builder.hpp"
#include "cutlass/gemm/device/gemm_universal_adapter.h"
#include "cutlass/gemm/kernel/gemm_universal.hpp"
#include "cutlass/epilogue/collective/collective_builder.hpp"

using ElemA = int8_t;
using ElemB = int8_t;
using ElemCD = int8_t;
using Acc  = int32_t;
using TileShape    = cute::Shape<cute::_128, cute::_64, cute::_128>;
using ClusterShape = cute::Shape<cute::_2, cute::_2, cute::_1>;

using CollectiveEpilogue = typename cutlass::epilogue::collective::CollectiveBuilder<
    cutlass::arch::Sm90, cutlass::arch::OpClassTensorOp,
    TileShape, ClusterShape,
    cutlass::epilogue::collective::EpilogueTileAuto,
    Acc, Acc,
    ElemCD, cutlass::layout::RowMajor, 128 / cutlass::sizeof_bits<ElemCD>::value,
    ElemCD, cutlass::layout::RowMajor, 128 / cutlass::sizeof_bits<ElemCD>::value,
    cutlass::epilogue::collective::EpilogueScheduleAuto
  >::CollectiveOp;

using CollectiveMainloop = typename cutlass::gemm::collective::CollectiveBuilder<
    cutlass::arch::Sm90, cutlass::arch::OpClassTensorOp,
    ElemA, cutlass::layout::RowMajor, 128 / cutlass::sizeof_bits<ElemA>::value,
    ElemB, cutlass::layout::ColumnMajor, 128 / cutlass::sizeof_bits<ElemB>::value,
    Acc,
    TileShape, ClusterShape,
    cutlass::gemm::collective::StageCountAutoCarveout<static_cast<int>(sizeof(typename CollectiveEpilogue::SharedStorage))>,
    cutlass::gemm::collective::KernelScheduleAuto
  >::CollectiveOp;

using GemmKernel = cutlass::gemm::kernel::GemmUniversal<
    cute::Shape<int,int,int,int>,
    CollectiveMainloop,
    CollectiveEpilogue
>;
using Gemm = cutlass::gemm::device::GemmUniversalAdapter<GemmKernel>;

// Force the device kernel symbol into the cubin without needing a host main.
auto* _anchor = &cutlass::device_kernel<GemmKernel>;


// ===== COMPILED SASS (sm_90a) =====

	.target	sm_90a

	.elftype	@"ET_EXEC"


//--------------------- .note.nv.tkinfo           --------------------------
	.section	.note.nv.tkinfo,"",@"SHT_NOTE"
	.sectionflags	@"SHF_NOTE_NV_TKINFO"
	.tkinfo
        /*0018*/ 	.word	0x00000002
        /*0030*/ 	.string	""
        /*0030*/ 	.string	"ptxas"
        /*0030*/ 	.string	"Cuda compilation tools, release 13.0, V13.0.88"
        /*0030*/ 	.string	"Build cuda_13.0.r13.0/compiler.36424714_0"
        /*0030*/ 	.string	"-arch sm_90a -m 64 "



//--------------------- .note.nv.cuinfo           --------------------------
	.section	.note.nv.cuinfo,"",@"SHT_NOTE"
	.sectionflags	@"SHF_NOTE_NV_CUINFO"
        /*0018*/ 	.short	0x0002
        /*001a*/ 	.short	0x005a
        /*001c*/ 	.short	0x0082
	.zero		2


//--------------------- .nv.info                  --------------------------
	.section	.nv.info,"",@"SHT_CUDA_INFO"
	.align	4


	//----- nvinfo : EIATTR_REGCOUNT
	.align		4
        /*0000*/ 	.byte	0x04, 0x2f
        /*0002*/ 	.short	(.L_15 - .L_14)
	.align		4
.L_14:
        /*0004*/ 	.word	index@(_ZN7cutlass13device_kernelINS_4gemm6kernel13GemmUniversalIN4cute5tupleIJiiiiEEENS1_10collective13CollectiveMmaINS1_34MainloopSm90TmaGmmaWarpSpecializedILi9ENS5_IJNS4_1CILi2EEESB_NSA_ILi1EEEEEENS1_35KernelTmaWarpSpecializedCooperativeEEENS5_IJNSA_ILi128EEENSA_ILi64EEESG_EEEaNS5_IJlSC_lEEEaSJ_NS4_8TiledMMAINS4_8MMA_AtomIJNS4_4SM904GMMA26MMA_64x64x32_S32S8S8_SS_TNEEEENS4_6LayoutINS5_IJSB_SC_SC_EEENS5_IJSC_NSA_ILi0EEESS_EEEEENS5_IJNS4_10UnderscoreESV_SV_EEEEENS4_23SM90_TMA_LOAD_MULTICASTENS4_14ComposedLayoutINS4_7SwizzleILi3ELi4ELi3EEENS4_18smem_ptr_flag_bitsILi8EEENSQ_INS5_IJNSA_ILi8EEESG_EEENS5_IJSG_SC_EEEEEEEvNS4_8identityESY_S18_vS19_EENS_8epilogue10collective6detail29Sm90TmaWarpSpecializedAdapterINS1C_15DefaultEpilogueIaSJ_SJ_NS1B_6thread17LinearCombinationIaLi1EiiLNS1G_9ScaleType4KindE0ELNS_15FloatRoundStyleE2EaEENS1_15EpilogueDefaultEEEEEvvEEEEvNT_6ParamsE)
        /*0008*/ 	.word	0x000000a8


	//----- nvinfo : EIATTR_FRAME_SIZE
	.align		4
.L_15:
        /*000c*/ 	.byte	0x04, 0x11
        /*000e*/ 	.short	(.L_17 - .L_16)
	.align		4
.L_16:
        /*0010*/ 	.word	index@(_ZN7cutlass13device_kernelINS_4gemm6kernel13GemmUniversalIN4cute5tupleIJiiiiEEENS1_10collective13CollectiveMmaINS1_34MainloopSm90TmaGmmaWarpSpecializedILi9ENS5_IJNS4_1CILi2EEESB_NSA_ILi1EEEEEENS1_35KernelTmaWarpSpecializedCooperativeEEENS5_IJNSA_ILi128EEENSA_ILi64EEESG_EEEaNS5_IJlSC_lEEEaSJ_NS4_8TiledMMAINS4_8MMA_AtomIJNS4_4SM904GMMA26MMA_64x64x32_S32S8S8_SS_TNEEEENS4_6LayoutINS5_IJSB_SC_SC_EEENS5_IJSC_NSA_ILi0EEESS_EEEEENS5_IJNS4_10UnderscoreESV_SV_EEEEENS4_23SM90_TMA_LOAD_MULTICASTENS4_14ComposedLayoutINS4_7SwizzleILi3ELi4ELi3EEENS4_18smem_ptr_flag_bitsILi8EEENSQ_INS5_IJNSA_ILi8EEESG_EEENS5_IJSG_SC_EEEEEEEvNS4_8identityESY_S18_vS19_EENS_8epilogue10collective6detail29Sm90TmaWarpSpecializedAdapterINS1C_15DefaultEpilogueIaSJ_SJ_NS1B_6thread17LinearCombinationIaLi1EiiLNS1G_9ScaleType4KindE0ELNS_15FloatRoundStyleE2EaEENS1_15EpilogueDefaultEEEEEvvEEEEvNT_6ParamsE)
        /*0014*/ 	.word	0x00000000


	//----- nvinfo : EIATTR_MIN_STACK_SIZE
	.align		4
.L_17:
        /*0018*/ 	.byte	0x04, 0x12
        /*001a*/ 	.short	(.L_19 - .L_18)
	.align		4
.L_18:
        /*001c*/ 	.word	index@(_ZN7cutlass13device_kernelINS_4gemm6kernel13GemmUniversalIN4cute5tupleIJiiiiEEENS1_10collective13CollectiveMmaINS1_34MainloopSm90TmaGmmaWarpSpecializedILi9ENS5_IJNS4_1CILi2EEESB_NSA_ILi1EEEEEENS1_35KernelTmaWarpSpecializedCooperativeEEENS5_IJNSA_ILi128EEENSA_ILi64EEESG_EEEaNS5_IJlSC_lEEEaSJ_NS4_8TiledMMAINS4_8MMA_AtomIJNS4_4SM904GMMA26MMA_64x64x32_S32S8S8_SS_TNEEEENS4_6LayoutINS5_IJSB_SC_SC_EEENS5_IJSC_NSA_ILi0EEESS_EEEEENS5_IJNS4_10UnderscoreESV_SV_EEEEENS4_23SM90_TMA_LOAD_MULTICASTENS4_14ComposedLayoutINS4_7SwizzleILi3ELi4ELi3EEENS4_18smem_ptr_flag_bitsILi8EEENSQ_INS5_IJNSA_ILi8EEESG_EEENS5_IJSG_SC_EEEEEEEvNS4_8identityESY_S18_vS19_EENS_8epilogue10collective6detail29Sm90TmaWarpSpecializedAdapterINS1C_15DefaultEpilogueIaSJ_SJ_NS1B_6thread17LinearCombinationIaLi1EiiLNS1G_9ScaleType4KindE0ELNS_15FloatRoundStyleE2EaEENS1_15EpilogueDefaultEEEEEvvEEEEvNT_6ParamsE)
        /*0020*/ 	.word	0x00000000
.L_19:


//--------------------- .nv.compat                --------------------------
	.section	.nv.compat,"",@"SHT_CUDA_COMPAT_INFO"
	.align	4
        /*0000*/ 	.byte	0x02, 0x09, 0x01, 0x00, 0x02, 0x02, 0x04, 0x00, 0x02, 0x05, 0x05, 0x00, 0x03, 0x07, 0x01, 0x01
        /*0010*/ 	.byte	0x02, 0x03, 0x01, 0x00, 0x02, 0x06, 0x01, 0x00, 0x04, 0x0b, 0x08, 0x00, 0x00, 0x00, 0x00, 0x00
        /*0020*/ 	.byte	0x00, 0x00, 0x00, 0x00


//--------------------- .nv.info._ZN7cutlass13device_kernelINS_4gemm6kernel13GemmUniversalIN4cute5tupleIJiiiiEEENS1_10collective13CollectiveMmaINS1_34MainloopSm90TmaGmmaWarpSpecializedILi9ENS5_IJNS4_1CILi2EEESB_NSA_ILi1EEEEEENS1_35KernelTmaWarpSpecializedCooperativeEEENS5_IJNSA_ILi128EEENSA_ILi64EEESG_EEEaNS5_IJlSC_lEEEaSJ_NS4_8TiledMMAINS4_8MMA_AtomIJNS4_4SM904GMMA26MMA_64x64x32_S32S8S8_SS_TNEEEENS4_6LayoutINS5_IJSB_SC_SC_EEENS5_IJSC_NSA_ILi0EEESS_EEEEENS5_IJNS4_10UnderscoreESV_SV_EEEEENS4_23SM90_TMA_LOAD_MULTICASTENS4_14ComposedLayoutINS4_7SwizzleILi3ELi4ELi3EEENS4_18smem_ptr_flag_bitsILi8EEENSQ_INS5_IJNSA_ILi8EEESG_EEENS5_IJSG_SC_EEEEEEEvNS4_8identityESY_S18_vS19_EENS_8epilogue10collective6detail29Sm90TmaWarpSpecializedAdapterINS1C_15DefaultEpilogueIaSJ_SJ_NS1B_6thread17LinearCombinationIaLi1EiiLNS1G_9ScaleType4KindE0ELNS_15FloatRoundStyleE2EaEENS1_15EpilogueDefaultEEEEEvvEEEEvNT_6ParamsE --------------------------
	.section	.nv.info._ZN7cutlass13device_kernelINS_4gemm6kernel13GemmUniversalIN4cute5tupleIJiiiiEEENS1_10collective13CollectiveMmaINS1_34MainloopSm90TmaGmmaWarpSpecializedILi9ENS5_IJNS4_1CILi2EEESB_NSA_ILi1EEEEEENS1_35KernelTmaWarpSpecializedCooperativeEEENS5_IJNSA_ILi128EEENSA_ILi64EEESG_EEEaNS5_IJlSC_lEEEaSJ_NS4_8TiledMMAINS4_8MMA_AtomIJNS4_4SM904GMMA26MMA_64x64x32_S32S8S8_SS_TNEEEENS4_6LayoutINS5_IJSB_SC_SC_EEENS5_IJSC_NSA_ILi0EEESS_EEEEENS5_IJNS4_10UnderscoreESV_SV_EEEEENS4_23SM90_TMA_LOAD_MULTICASTENS4_14ComposedLayoutINS4_7SwizzleILi3ELi4ELi3EEENS4_18smem_ptr_flag_bitsILi8EEENSQ_INS5_IJNSA_ILi8EEESG_EEENS5_IJSG_SC_EEEEEEEvNS4_8identityESY_S18_vS19_EENS_8epilogue10collective6detail29Sm90TmaWarpSpecializedAdapterINS1C_15DefaultEpilogueIaSJ_SJ_NS1B_6thread17LinearCombinationIaLi1EiiLNS1G_9ScaleType4KindE0ELNS_15FloatRoundStyleE2EaEENS1_15EpilogueDefaultEEEEEvvEEEEvNT_6ParamsE,"",@"SHT_CUDA_INFO"
	.sectionflags	@""
	.align	4


	//----- nvinfo : EIATTR_CUDA_API_VERSION
	.align		4
        /*0000*/ 	.byte	0x04, 0x37
        /*0002*/ 	.short	(.L_21 - .L_20)
.L_20:
        /*0004*/ 	.word	0x00000082


	//----- nvinfo : EIATTR_KPARAM_INFO
	.align		4
.L_21:
        /*0008*/ 	.byte	0x04, 0x17
        /*000a*/ 	.short	(.L_23 - .L_22)
.L_22:
        /*000c*/ 	.word	0x00000000
        /*0010*/ 	.short	0x0000
        /*0012*/ 	.short	0x0070
        /*0014*/ 	.byte	0x00, 0xf0, 0x01, 0x10


	//----- nvinfo : EIATTR_SPARSE_MMA_MASK
	.align		4
.L_23:
        /*0018*/ 	.byte	0x03, 0x50
        /*001a*/ 	.short	0x0000


	//----- nvinfo : EIATTR_MAXREG_COUNT
	.align		4
        /*001c*/ 	.byte	0x03, 0x1b
        /*001e*/ 	.short	0x00a8


	//----- nvinfo : EIATTR_NUM_BARRIERS
	.align		4
        /*0020*/ 	.byte	0x02, 0x4c
        /*0022*/ 	.byte	0x01
	.zero		1


	//----- nvinfo : EIATTR_EXTERNS
	.align		4
        /*0024*/ 	.byte	0x04, 0x0f
        /*0026*/ 	.short	(.L_25 - .L_24)


	//   ....[0]....
	.align		4
.L_24:
        /*0028*/ 	.word	index@(__assertfail)


	//----- nvinfo : EIATTR_MERCURY_ISA_VERSION
	.align		4
.L_25:
        /*002c*/ 	.byte	0x03, 0x5f
        /*002e*/ 	.short	0x0101


	//----- nvinfo : EIATTR_INT_WARP_WIDE_INSTR_OFFSETS
	.align		4
        /*0030*/ 	.byte	0x04, 0x31
        /*0032*/ 	.short	(.L_27 - .L_26)


	//   ....[0]....
.L_26:
        /*0034*/ 	.word	0x00000550


	//   ....[1]....
        /*0038*/ 	.word	0x00000580


	//   ....[2]....
        /*003c*/ 	.word	0x00000740


	//----- nvinfo : EIATTR_COOP_GROUP_MASK_REGIDS
	.align		4
.L_27:
        /*0040*/ 	.byte	0x04, 0x29
        /*0042*/ 	.short	(.L_29 - .L_28)


	//   ....[0]....
.L_28:
        /*0044*/ 	.word	0xffffffff


	//   ....[1]....
        /*0048*/ 	.word	0xffffffff


	//   ....[2]....
        /*004c*/ 	.word	0xffffffff


	//   ....[3]....
        /*0050*/ 	.word	0xffffffff


	//   ....[4]....
        /*0054*/ 	.word	0xffffffff


	//   ....[5]....
        /*0058*/ 	.word	0xffffffff


	//----- nvinfo : EIATTR_COOP_GROUP_INSTR_OFFSETS
	.align		4
.L_29:
        /*005c*/ 	.byte	0x04, 0x28
        /*005e*/ 	.short	(.L_31 - .L_30)


	//   ....[0]....
.L_30:
        /*0060*/ 	.word	0x00000060


	//   ....[1]....
        /*0064*/ 	.word	0x00000070


	//   ....[2]....
        /*0068*/ 	.word	0x00000130


	//   ....[3]....
        /*006c*/ 	.word	0x000003a0


	//   ....[4]....
        /*0070*/ 	.word	0x000008c0


	//   ....[5]....
        /*0074*/ 	.word	0x000012f0


	//----- nvinfo : EIATTR_REG_RECONFIG
	.align		4
.L_31:
        /*0078*/ 	.byte	0x01, 0x54
	.zero		2


	//----- nvinfo : EIATTR_SYSCALL_OFFSETS
	.align		4
        /*007c*/ 	.byte	0x04, 0x46
        /*007e*/ 	.short	(.L_33 - .L_32)


	//   ....[0]....
.L_32:
        /*0080*/ 	.word	0x000014b0


	//----- nvinfo : EIATTR_MBARRIER_INSTR_OFFSETS
	.align		4
.L_33:
        /*0084*/ 	.byte	0x04, 0x39
        /*0086*/ 	.short	(.L_35 - .L_34)


	//   ....[0]....
.L_34:
        /*0088*/ 	.word	0x00000250
        /*008c*/ 	.word	0x000000ff
        /*0090*/ 	.word	0x00000000
        /*0094*/ 	.short	0x0100
        /*0096*/ 	.byte	0x08
	.zero		1


	//   ....[1]....
        /*0098*/ 	.word	0x00000260
        /*009c*/ 	.word	0x000000ff
        /*00a0*/ 	.word	0x00000048
        /*00a4*/ 	.short	0x0100
        /*00a6*/ 	.byte	0x08
	.zero		1


	//   ....[2]....
        /*00a8*/ 	.word	0x00000270
        /*00ac*/ 	.word	0x000000ff
        /*00b0*/ 	.word	0x00000008
        /*00b4*/ 	.short	0x0100
        /*00b6*/ 	.byte	0x08
	.zero		1


	//   ....[3]....
        /*00b8*/ 	.word	0x00000280
        /*00bc*/ 	.word	0x000000ff
        /*00c0*/ 	.word	0x00000050
        /*00c4*/ 	.short	0x0100
        /*00c6*/ 	.byte	0x08
	.zero		1


	//   ....[4]....
        /*00c8*/ 	.word	0x00000290
        /*00cc*/ 	.word	0x000000ff
        /*00d0*/ 	.word	0x00000010
        /*00d4*/ 	.short	0x0100
        /*00d6*/ 	.byte	0x08
	.zero		1


	//   ....[5]....
        /*00d8*/ 	.word	0x000002a0
        /*00dc*/ 	.word	0x000000ff
        /*00e0*/ 	.word	0x00000058
        /*00e4*/ 	.short	0x0100
        /*00e6*/ 	.byte	0x08
	.zero		1


	//   ....[6]....
        /*00e8*/ 	.word	0x000002b0
        /*00ec*/ 	.word	0x000000ff
        /*00f0*/ 	.word	0x00000018
        /*00f4*/ 	.short	0x0100
        /*00f6*/ 	.byte	0x08
	.zero		1


	//   ....[7]....
        /*00f8*/ 	.word	0x000002c0
        /*00fc*/ 	.word	0x000000ff
        /*0100*/ 	.word	0x00000060
        /*0104*/ 	.short	0x0100
        /*0106*/ 	.byte	0x08
	.zero		1


	//   ....[8]....
        /*0108*/ 	.word	0x000002d0
        /*010c*/ 	.word	0x000000ff
        /*0110*/ 	.word	0x00000020
        /*0114*/ 	.short	0x0100
        /*0116*/ 	.byte	0x08
	.zero		1


	//   ....[9]....
        /*0118*/ 	.word	0x000002e0
        /*011c*/ 	.word	0x000000ff
        /*0120*/ 	.word	0x00000068
        /*0124*/ 	.short	0x0100
        /*0126*/ 	.byte	0x08
	.zero		1


	//   ....[10]....
        /*0128*/ 	.word	0x000002f0
        /*012c*/ 	.word	0x000000ff
        /*0130*/ 	.word	0x00000028
        /*0134*/ 	.short	0x0100
        /*0136*/ 	.byte	0x08
	.zero		1


	//   ....[11]....
        /*0138*/ 	.word	0x00000300
        /*013c*/ 	.word	0x000000ff
        /*0140*/ 	.word	0x00000070
        /*0144*/ 	.short	0x0100
        /*0146*/ 	.byte	0x08
	.zero		1


	//   ....[12]....
        /*0148*/ 	.word	0x00000310
        /*014c*/ 	.word	0x000000ff
        /*0150*/ 	.word	0x00000030
        /*0154*/ 	.short	0x0100
        /*0156*/ 	.byte	0x08
	.zero		1


	//   ....[13]....
        /*0158*/ 	.word	0x00000320
        /*015c*/ 	.word	0x000000ff
        /*0160*/ 	.word	0x00000078
        /*0164*/ 	.short	0x0100
        /*0166*/ 	.byte	0x08
	.zero		1


	//   ....[14]....
        /*0168*/ 	.word	0x00000330
        /*016c*/ 	.word	0x000000ff
        /*0170*/ 	.word	0x00000038
        /*0174*/ 	.short	0x0100
        /*0176*/ 	.byte	0x08
	.zero		1


	//   ....[15]....
        /*0178*/ 	.word	0x00000340
        /*017c*/ 	.word	0x000000ff
        /*0180*/ 	.word	0x00000080
        /*0184*/ 	.short	0x0100
        /*0186*/ 	.byte	0x08
	.zero		1


	//   ....[16]....
        /*0188*/ 	.word	0x00000350
        /*018c*/ 	.word	0x000000ff
        /*0190*/ 	.word	0x00000040
        /*0194*/ 	.short	0x0100
        /*0196*/ 	.byte	0x08
	.zero		1


	//   ....[17]....
        /*0198*/ 	.word	0x00000360
        /*019c*/ 	.word	0x000000ff
        /*01a0*/ 	.word	0x00000088
        /*01a4*/ 	.short	0x0100
        /*01a6*/ 	.byte	0x08
	.zero		1


	//   ....[18]....
        /*01a8*/ 	.word	0x000007c0
        /*01ac*/ 	.word	0x000000ff
        /*01b0*/ 	.word	0x000000a0
        /*01b4*/ 	.short	0x0100
        /*01b6*/ 	.byte	0x06
	.zero		1


	//   ....[19]....
        /*01b8*/ 	.word	0x00000850
        /*01bc*/ 	.word	0x000000ff
        /*01c0*/ 	.word	0x000000a8
        /*01c4*/ 	.short	0x0100
        /*01c6*/ 	.byte	0x06
	.zero		1


	//   ....[20]....
        /*01c8*/ 	.word	0x00001580
        /*01cc*/ 	.word	0x00000003
        /*01d0*/ 	.word	0x00000000
        /*01d4*/ 	.short	0x010a
        /*01d6*/ 	.byte	0x3f
	.zero		1


	//   ....[21]....
        /*01d8*/ 	.word	0x000015c0
        /*01dc*/ 	.word	0x00000003
        /*01e0*/ 	.word	0x00000000
        /*01e4*/ 	.short	0x010a
        /*01e6*/ 	.byte	0x3f
	.zero		1


	//   ....[22]....
        /*01e8*/ 	.word	0x00001990
        /*01ec*/ 	.word	0x00000005
        /*01f0*/ 	.word	0x00000000
        /*01f4*/ 	.short	0x010a
        /*01f6*/ 	.byte	0x3f
	.zero		1


	//   ....[23]....
        /*01f8*/ 	.word	0x000019d0
        /*01fc*/ 	.word	0x00000005
        /*0200*/ 	.word	0x00000000
        /*0204*/ 	.short	0x010a
        /*0206*/ 	.byte	0x3f
	.zero		1


	//   ....[24]....
        /*0208*/ 	.word	0x00001c30
        /*020c*/ 	.word	0x00000005
        /*0210*/ 	.word	0x00000000
        /*0214*/ 	.short	0x0101
        /*0216*/ 	.byte	0x3f
	.zero		1


	//   ....[25]....
        /*0218*/ 	.word	0x00001e50
        /*021c*/ 	.word	0x00000003
        /*0220*/ 	.word	0x00000000
        /*0224*/ 	.short	0x0101
        /*0226*/ 	.byte	0x3f
	.zero		1


	//   ....[26]....
        /*0228*/ 	.word	0x00004df0
        /*022c*/ 	.word	0x0000000e
        /*0230*/ 	.word	0x00000048
        /*0234*/ 	.short	0x010a
        /*0236*/ 	.byte	0x3f
	.zero		1


	//   ....[27]....
        /*0238*/ 	.word	0x00005170
        /*023c*/ 	.word	0x00000006
        /*0240*/ 	.word	0x000000a8
        /*0244*/ 	.short	0x0101
        /*0246*/ 	.byte	0x3f
	.zero		1


	//   ....[28]....
        /*0248*/ 	.word	0x000058a0
        /*024c*/ 	.word	0x00000007
        /*0250*/ 	.word	0x00000000
        /*0254*/ 	.short	0x010a
        /*0256*/ 	.byte	0x3f
	.zero		1


	//   ....[29]....
        /*0258*/ 	.word	0x00005920
        /*025c*/ 	.word	0x00000009
        /*0260*/ 	.word	0x00000000
        /*0264*/ 	.short	0x010a
        /*0266*/ 	.byte	0x3f
	.zero		1


	//   ....[30]....
        /*0268*/ 	.word	0x000059b0
        /*026c*/ 	.word	0x00000006
        /*0270*/ 	.word	0x00000000
        /*0274*/ 	.short	0x010a
        /*0276*/ 	.byte	0x3f
	.zero		1


	//   ....[31]....
        /*0278*/ 	.word	0x00005a40
        /*027c*/ 	.word	0x00000009
        /*0280*/ 	.word	0x00000000
        /*0284*/ 	.short	0x010a
        /*0286*/ 	.byte	0x3f
	.zero		1


	//   ....[32]....
        /*0288*/ 	.word	0x00005ad0
        /*028c*/ 	.word	0x00000006
        /*0290*/ 	.word	0x00000000
        /*0294*/ 	.short	0x010a
        /*0296*/ 	.byte	0x3f
	.zero		1


	//   ....[33]....
        /*0298*/ 	.word	0x00005b60
        /*029c*/ 	.word	0x00000009
        /*02a0*/ 	.word	0x00000000
        /*02a4*/ 	.short	0x010a
        /*02a6*/ 	.byte	0x3f
	.zero		1


	//   ....[34]....
        /*02a8*/ 	.word	0x00005bf0
        /*02ac*/ 	.word	0x00000006
        /*02b0*/ 	.word	0x00000000
        /*02b4*/ 	.short	0x010a
        /*02b6*/ 	.byte	0x3f
	.zero		1


	//   ....[35]....
        /*02b8*/ 	.word	0x00005c80
        /*02bc*/ 	.word	0x00000009
        /*02c0*/ 	.word	0x00000000
        /*02c4*/ 	.short	0x010a
        /*02c6*/ 	.byte	0x3f
	.zero		1


	//   ....[36]....
        /*02c8*/ 	.word	0x00005d10
        /*02cc*/ 	.word	0x00000003
        /*02d0*/ 	.word	0x00000000
        /*02d4*/ 	.short	0x010a
        /*02d6*/ 	.byte	0x3f
	.zero		1


	//   ....[37]....
        /*02d8*/ 	.word	0x00005d70
        /*02dc*/ 	.word	0x00000003
        /*02e0*/ 	.word	0x00000000
        /*02e4*/ 	.short	0x010a
        /*02e6*/ 	.byte	0x3f
	.zero		1


	//   ....[38]....
        /*02e8*/ 	.word	0x00005dc0
        /*02ec*/ 	.word	0x00000005
        /*02f0*/ 	.word	0x00000000
        /*02f4*/ 	.short	0x010a
        /*02f6*/ 	.byte	0x3f
	.zero		1


	//   ....[39]....
        /*02f8*/ 	.word	0x00005e90
        /*02fc*/ 	.word	0x0000000e
        /*0300*/ 	.word	0x00000048
        /*0304*/ 	.short	0x010a
        /*0306*/ 	.byte	0x3f
	.zero		1


	//   ....[40]....
        /*0308*/ 	.word	0x00005f60
        /*030c*/ 	.word	0x00000007
        /*0310*/ 	.word	0x00000000
        /*0314*/ 	.short	0x010a
        /*0316*/ 	.byte	0x3f
	.zero		1


	//   ....[41]....
        /*0318*/ 	.word	0x00005fb0
        /*031c*/ 	.word	0x00000009
        /*0320*/ 	.word	0x00000000
        /*0324*/ 	.short	0x010a
        /*0326*/ 	.byte	0x3f
	.zero		1


	//   ....[42]....
        /*0328*/ 	.word	0x00006000
        /*032c*/ 	.word	0x00000006
        /*0330*/ 	.word	0x00000000
        /*0334*/ 	.short	0x010a
        /*0336*/ 	.byte	0x3f
	.zero		1


	//   ....[43]....
        /*0338*/ 	.word	0x00006050
        /*033c*/ 	.word	0x00000009
        /*0340*/ 	.word	0x00000000
        /*0344*/ 	.short	0x010a
        /*0346*/ 	.byte	0x3f
	.zero		1


	//   ....[44]....
        /*0348*/ 	.word	0x000060a0
        /*034c*/ 	.word	0x00000006
        /*0350*/ 	.word	0x00000000
        /*0354*/ 	.short	0x010a
        /*0356*/ 	.byte	0x3f
	.zero		1


	//   ....[45]....
        /*0358*/ 	.word	0x000060f0
        /*035c*/ 	.word	0x00000009
        /*0360*/ 	.word	0x00000000
        /*0364*/ 	.short	0x010a
        /*0366*/ 	.byte	0x3f
	.zero		1


	//   ....[46]....
        /*0368*/ 	.word	0x00006140
        /*036c*/ 	.word	0x00000006
        /*0370*/ 	.word	0x00000000
        /*0374*/ 	.short	0x010a
        /*0376*/ 	.byte	0x3f
	.zero		1


	//   ....[47]....
        /*0378*/ 	.word	0x00006190
        /*037c*/ 	.word	0x00000009
        /*0380*/ 	.word	0x00000000
        /*0384*/ 	.short	0x010a
        /*0386*/ 	.byte	0x3f
	.zero		1


	//----- nvinfo : EIATTR_NUM_MBARRIERS
	.align		4
.L_35:
        /*0388*/ 	.byte	0x03, 0x38
        /*038a*/ 	.short	0x0014


	//----- nvinfo : EIATTR_EXIT_INSTR_OFFSETS
	.align		4
        /*038c*/ 	.byte	0x04, 0x1c
        /*038e*/ 	.short	(.L_37 - .L_36)


	//   ....[0]....
.L_36:
        /*0390*/ 	.word	0x00000a20


	//   ....[1]....
        /*0394*/ 	.word	0x00001230


	//   ....[2]....
        /*0398*/ 	.word	0x00004410


	//   ....[3]....
        /*039c*/ 	.word	0x00004970


	//   ....[4]....
        /*03a0*/ 	.word	0x00005d60


	//----- nvinfo : EIATTR_MAX_THREADS
	.align		4
.L_37:
        /*03a4*/ 	.byte	0x04, 0x05
        /*03a6*/ 	.short	(.L_39 - .L_38)
.L_38:
        /*03a8*/ 	.word	0x00000180
        /*03ac*/ 	.word	0x00000001
        /*03b0*/ 	.word	0x00000001


	//----- nvinfo : EIATTR_CRS_STACK_SIZE
	.align		4
.L_39:
        /*03b4*/ 	.byte	0x04, 0x1e
        /*03b6*/ 	.short	(.L_41 - .L_40)
.L_40:
        /*03b8*/ 	.word	0x00000000


	//----- nvinfo : EIATTR_CBANK_PARAM_SIZE
	.align		4
.L_41:
        /*03bc*/ 	.byte	0x03, 0x19
        /*03be*/ 	.short	0x0470


	//----- nvinfo : EIATTR_PARAM_CBANK
	.align		4
        /*03c0*/ 	.byte	0x04, 0x0a
        /*03c2*/ 	.short	(.L_43 - .L_42)
	.align		4
.L_42:
        /*03c4*/ 	.word	index@(.nv.constant0._ZN7cutlass13device_kernelINS_4gemm6kernel13GemmUniversalIN4cute5tupleIJiiiiEEENS1_10collective13CollectiveMmaINS1_34MainloopSm90TmaGmmaWarpSpecializedILi9ENS5_IJNS4_1CILi2EEESB_NSA_ILi1EEEEEENS1_35KernelTmaWarpSpecializedCooperativeEEENS5_IJNSA_ILi128EEENSA_ILi64EEESG_EEEaNS5_IJlSC_lEEEaSJ_NS4_8TiledMMAINS4_8MMA_AtomIJNS4_4SM904GMMA26MMA_64x64x32_S32S8S8_SS_TNEEEENS4_6LayoutINS5_IJSB_SC_SC_EEENS5_IJSC_NSA_ILi0EEESS_EEEEENS5_IJNS4_10UnderscoreESV_SV_EEEEENS4_23SM90_TMA_LOAD_MULTICASTENS4_14ComposedLayoutINS4_7SwizzleILi3ELi4ELi3EEENS4_18smem_ptr_flag_bitsILi8EEENSQ_INS5_IJNSA_ILi8EEESG_EEENS5_IJSG_SC_EEEEEEEvNS4_8identityESY_S18_vS19_EENS_8epilogue10collective6detail29Sm90TmaWarpSpecializedAdapterINS1C_15DefaultEpilogueIaSJ_SJ_NS1B_6thread17LinearCombinationIaLi1EiiLNS1G_9ScaleType4KindE0ELNS_15FloatRoundStyleE2EaEENS1_15EpilogueDefaultEEEEEvvEEEEvNT_6ParamsE)
        /*03c8*/ 	.short	0x0210
        /*03ca*/ 	.short	0x0470


	//----- nvinfo : EIATTR_SW_WAR
	.align		4
.L_43:
        /*03cc*/ 	.byte	0x04, 0x36
        /*03ce*/ 	.short	(.L_45 - .L_44)
.L_44:
        /*03d0*/ 	.word	0x00000008
.L_45:


//--------------------- .nv.callgraph             --------------------------
	.section	.nv.callgraph,"",@"SHT_CUDA_CALLGRAPH"
	.align	4
	.sectionentsize	8
	.align		4
        /*0000*/ 	.word	0x00000000
	.align		4
        /*0004*/ 	.word	0xffffffff
	.align		4
        /*0008*/ 	.word	index@(_ZN7cutlass13device_kernelINS_4gemm6kernel13GemmUniversalIN4cute5tupleIJiiiiEEENS1_10collective13CollectiveMmaINS1_34MainloopSm90TmaGmmaWarpSpecializedILi9ENS5_IJNS4_1CILi2EEESB_NSA_ILi1EEEEEENS1_35KernelTmaWarpSpecializedCooperativeEEENS5_IJNSA_ILi128EEENSA_ILi64EEESG_EEEaNS5_IJlSC_lEEEaSJ_NS4_8TiledMMAINS4_8MMA_AtomIJNS4_4SM904GMMA26MMA_64x64x32_S32S8S8_SS_TNEEEENS4_6LayoutINS5_IJSB_SC_SC_EEENS5_IJSC_NSA_ILi0EEESS_EEEEENS5_IJNS4_10UnderscoreESV_SV_EEEEENS4_23SM90_TMA_LOAD_MULTICASTENS4_14ComposedLayoutINS4_7SwizzleILi3ELi4ELi3EEENS4_18smem_ptr_flag_bitsILi8EEENSQ_INS5_IJNSA_ILi8EEESG_EEENS5_IJSG_SC_EEEEEEEvNS4_8identityESY_S18_vS19_EENS_8epilogue10collective6detail29Sm90TmaWarpSpecializedAdapterINS1C_15DefaultEpilogueIaSJ_SJ_NS1B_6thread17LinearCombinationIaLi1EiiLNS1G_9ScaleType4KindE0ELNS_15FloatRoundStyleE2EaEENS1_15EpilogueDefaultEEEEEvvEEEEvNT_6ParamsE)
	.align		4
        /*000c*/ 	.word	index@(__assertfail)
	.align		4
        /*0010*/ 	.word	0x00000000
	.align		4
        /*0014*/ 	.word	0xfffffffe
	.align		4
        /*0018*/ 	.word	0x00000000
	.align		4
        /*001c*/ 	.word	0xfffffffd
	.align		4
        /*0020*/ 	.word	0x00000000
	.align		4
        /*0024*/ 	.word	0xfffffffc


//--------------------- .nv.constant4             --------------------------
	.section	.nv.constant4,"a",@progbits
	.align	8
	.align		8
.nv.constant4:
        /*0000*/ 	.dword	__assertfail
	.align		8
        /*0008*/ 	.dword	__unnamed_1
	.align		8
        /*0010*/ 	.dword	_ZN40_INTERNAL_47b170d7_4_k_cu_388bd474_212954cuda3std3__45__cpo5beginE
	.align		8
        /*0018*/ 	.dword	_ZN40_INTERNAL_47b170d7_4_k_cu_388bd474_212954cuda3std3__45__cpo3endE
	.align		8
        /*0020*/ 	.dword	_ZN40_INTERNAL_47b170d7_4_k_cu_388bd474_212954cuda3std3__45__cpo6cbeginE
	.align		8
        /*0028*/ 	.dword	_ZN40_INTERNAL_47b170d7_4_k_cu_388bd474_212954cuda3std3__45__cpo4cendE
	.align		8
        /*0030*/ 	.dword	_ZN40_INTERNAL_47b170d7_4_k_cu_388bd474_212954cuda3std3__442_GLOBAL__N__47b170d7_4_k_cu_388bd474_212956ignoreE
	.align		8
        /*0038*/ 	.dword	_ZN40_INTERNAL_47b170d7_4_k_cu_388bd474_212954cuda3std3__419piecewise_constructE
	.align		8
        /*0040*/ 	.dword	_ZN40_INTERNAL_47b170d7_4_k_cu_388bd474_212954cuda3std3__48in_placeE
	.align		8
        /*0048*/ 	.dword	_ZN40_INTERNAL_47b170d7_4_k_cu_388bd474_212954cuda3std6ranges3__45__cpo4swapE
	.align		8
        /*0050*/ 	.dword	_ZN40_INTERNAL_47b170d7_4_k_cu_388bd474_212954cuda3std6ranges3__45__cpo9iter_moveE
	.align		8
        /*0058*/ 	.dword	_ZN40_INTERNAL_47b170d7_4_k_cu_388bd474_212954cute7productE
	.align		8
        /*0060*/ 	.dword	_ZN40_INTERNAL_47b170d7_4_k_cu_388bd474_212954cute1_E
	.align		8
        /*0068*/ 	.dword	$str$22
	.align		8
        /*0070*/ 	.dword	$str$23


//--------------------- .text._ZN7cutlass13device_kernelINS_4gemm6kernel13GemmUniversalIN4cute5tupleIJiiiiEEENS1_10collective13CollectiveMmaINS1_34MainloopSm90TmaGmmaWarpSpecializedILi9ENS5_IJNS4_1CILi2EEESB_NSA_ILi1EEEEEENS1_35KernelTmaWarpSpecializedCooperativeEEENS5_IJNSA_ILi128EEENSA_ILi64EEESG_EEEaNS5_IJlSC_lEEEaSJ_NS4_8TiledMMAINS4_8MMA_AtomIJNS4_4SM904GMMA26MMA_64x64x32_S32S8S8_SS_TNEEEENS4_6LayoutINS5_IJSB_SC_SC_EEENS5_IJSC_NSA_ILi0EEESS_EEEEENS5_IJNS4_10UnderscoreESV_SV_EEEEENS4_23SM90_TMA_LOAD_MULTICASTENS4_14ComposedLayoutINS4_7SwizzleILi3ELi4ELi3EEENS4_18smem_ptr_flag_bitsILi8EEENSQ_INS5_IJNSA_ILi8EEESG_EEENS5_IJSG_SC_EEEEEEEvNS4_8identityESY_S18_vS19_EENS_8epilogue10collective6detail29Sm90TmaWarpSpecializedAdapterINS1C_15DefaultEpilogueIaSJ_SJ_NS1B_6thread17LinearCombinationIaLi1EiiLNS1G_9ScaleType4KindE0ELNS_15FloatRoundStyleE2EaEENS1_15EpilogueDefaultEEEEEvvEEEEvNT_6ParamsE --------------------------
	.section	.text._ZN7cutlass13device_kernelINS_4gemm6kernel13GemmUniversalIN4cute5tupleIJiiiiEEENS1_10collective13CollectiveMmaINS1_34MainloopSm90TmaGmmaWarpSpecializedILi9ENS5_IJNS4_1CILi2EEESB_NSA_ILi1EEEEEENS1_35KernelTmaWarpSpecializedCooperativeEEENS5_IJNSA_ILi128EEENSA_ILi64EEESG_EEEaNS5_IJlSC_lEEEaSJ_NS4_8TiledMMAINS4_8MMA_AtomIJNS4_4SM904GMMA26MMA_64x64x32_S32S8S8_SS_TNEEEENS4_6LayoutINS5_IJSB_SC_SC_EEENS5_IJSC_NSA_ILi0EEESS_EEEEENS5_IJNS4_10UnderscoreESV_SV_EEEEENS4_23SM90_TMA_LOAD_MULTICASTENS4_14ComposedLayoutINS4_7SwizzleILi3ELi4ELi3EEENS4_18smem_ptr_flag_bitsILi8EEENSQ_INS5_IJNSA_ILi8EEESG_EEENS5_IJSG_SC_EEEEEEEvNS4_8identityESY_S18_vS19_EENS_8epilogue10collective6detail29Sm90TmaWarpSpecializedAdapterINS1C_15DefaultEpilogueIaSJ_SJ_NS1B_6thread17LinearCombinationIaLi1EiiLNS1G_9ScaleType4KindE0ELNS_15FloatRoundStyleE2EaEENS1_15EpilogueDefaultEEEEEvvEEEEvNT_6ParamsE,"ax",@progbits
	.align	128
.text._ZN7cutlass13device_kernelINS_4gemm6kernel13GemmUniversalIN4cute5tupleIJiiiiEEENS1_10collective13CollectiveMmaINS1_34MainloopSm90TmaGmmaWarpSpecializedILi9ENS5_IJNS4_1CILi2EEESB_NSA_ILi1EEEEEENS1_35KernelTmaWarpSpecializedCooperativeEEENS5_IJNSA_ILi128EEENSA_ILi64EEESG_EEEaNS5_IJlSC_lEEEaSJ_NS4_8TiledMMAINS4_8MMA_AtomIJNS4_4SM904GMMA26MMA_64x64x32_S32S8S8_SS_TNEEEENS4_6LayoutINS5_IJSB_SC_SC_EEENS5_IJSC_NSA_ILi0EEESS_EEEEENS5_IJNS4_10UnderscoreESV_SV_EEEEENS4_23SM90_TMA_LOAD_MULTICASTENS4_14ComposedLayoutINS4_7SwizzleILi3ELi4ELi3EEENS4_18smem_ptr_flag_bitsILi8EEENSQ_INS5_IJNSA_ILi8EEESG_EEENS5_IJSG_SC_EEEEEEEvNS4_8identityESY_S18_vS19_EENS_8epilogue10collective6detail29Sm90TmaWarpSpecializedAdapterINS1C_15DefaultEpilogueIaSJ_SJ_NS1B_6thread17LinearCombinationIaLi1EiiLNS1G_9ScaleType4KindE0ELNS_15FloatRoundStyleE2EaEENS1_15EpilogueDefaultEEEEEvvEEEEvNT_6ParamsE:
        .type           _ZN7cutlass13device_kernelINS_4gemm6kernel13GemmUniversalIN4cute5tupleIJiiiiEEENS1_10collective13CollectiveMmaINS1_34MainloopSm90TmaGmmaWarpSpecializedILi9ENS5_IJNS4_1CILi2EEESB_NSA_ILi1EEEEEENS1_35KernelTmaWarpSpecializedCooperativeEEENS5_IJNSA_ILi128EEENSA_ILi64EEESG_EEEaNS5_IJlSC_lEEEaSJ_NS4_8TiledMMAINS4_8MMA_AtomIJNS4_4SM904GMMA26MMA_64x64x32_S32S8S8_SS_TNEEEENS4_6LayoutINS5_IJSB_SC_SC_EEENS5_IJSC_NSA_ILi0EEESS_EEEEENS5_IJNS4_10UnderscoreESV_SV_EEEEENS4_23SM90_TMA_LOAD_MULTICASTENS4_14ComposedLayoutINS4_7SwizzleILi3ELi4ELi3EEENS4_18smem_ptr_flag_bitsILi8EEENSQ_INS5_IJNSA_ILi8EEESG_EEENS5_IJSG_SC_EEEEEEEvNS4_8identityESY_S18_vS19_EENS_8epilogue10collective6detail29Sm90TmaWarpSpecializedAdapterINS1C_15DefaultEpilogueIaSJ_SJ_NS1B_6thread17LinearCombinationIaLi1EiiLNS1G_9ScaleType4KindE0ELNS_15FloatRoundStyleE2EaEENS1_15EpilogueDefaultEEEEEvvEEEEvNT_6ParamsE,@function
        .size           _ZN7cutlass13device_kernelINS_4gemm6kernel13GemmUniversalIN4cute5tupleIJiiiiEEENS1_10collective13CollectiveMmaINS1_34MainloopSm90TmaGmmaWarpSpecializedILi9ENS5_IJNS4_1CILi2EEESB_NSA_ILi1EEEEEENS1_35KernelTmaWarpSpecializedCooperativeEEENS5_IJNSA_ILi128EEENSA_ILi64EEESG_EEEaNS5_IJlSC_lEEEaSJ_NS4_8TiledMMAINS4_8MMA_AtomIJNS4_4SM904GMMA26MMA_64x64x32_S32S8S8_SS_TNEEEENS4_6LayoutINS5_IJSB_SC_SC_EEENS5_IJSC_NSA_ILi0EEESS_EEEEENS5_IJNS4_10UnderscoreESV_SV_EEEEENS4_23SM90_TMA_LOAD_MULTICASTENS4_14ComposedLayoutINS4_7SwizzleILi3ELi4ELi3EEENS4_18smem_ptr_flag_bitsILi8EEENSQ_INS5_IJNSA_ILi8EEESG_EEENS5_IJSG_SC_EEEEEEEvNS4_8identityESY_S18_vS19_EENS_8epilogue10collective6detail29Sm90TmaWarpSpecializedAdapterINS1C_15DefaultEpilogueIaSJ_SJ_NS1B_6thread17LinearCombinationIaLi1EiiLNS1G_9ScaleType4KindE0ELNS_15FloatRoundStyleE2EaEENS1_15EpilogueDefaultEEEEEvvEEEEvNT_6ParamsE,(.L_x_150 - _ZN7cutlass13device_kernelINS_4gemm6kernel13GemmUniversalIN4cute5tupleIJiiiiEEENS1_10collective13CollectiveMmaINS1_34MainloopSm90TmaGmmaWarpSpecializedILi9ENS5_IJNS4_1CILi2EEESB_NSA_ILi1EEEEEENS1_35KernelTmaWarpSpecializedCooperativeEEENS5_IJNSA_ILi128EEENSA_ILi64EEESG_EEEaNS5_IJlSC_lEEEaSJ_NS4_8TiledMMAINS4_8MMA_AtomIJNS4_4SM904GMMA26MMA_64x64x32_S32S8S8_SS_TNEEEENS4_6LayoutINS5_IJSB_SC_SC_EEENS5_IJSC_NSA_ILi0EEESS_EEEEENS5_IJNS4_10UnderscoreESV_SV_EEEEENS4_23SM90_TMA_LOAD_MULTICASTENS4_14ComposedLayoutINS4_7SwizzleILi3ELi4ELi3EEENS4_18smem_ptr_flag_bitsILi8EEENSQ_INS5_IJNSA_ILi8EEESG_EEENS5_IJSG_SC_EEEEEEEvNS4_8identityESY_S18_vS19_EENS_8epilogue10collective6detail29Sm90TmaWarpSpecializedAdapterINS1C_15DefaultEpilogueIaSJ_SJ_NS1B_6thread17LinearCombinationIaLi1EiiLNS1G_9ScaleType4KindE0ELNS_15FloatRoundStyleE2EaEENS1_15EpilogueDefaultEEEEEvvEEEEvNT_6ParamsE)
        .other          _ZN7cutlass13device_kernelINS_4gemm6kernel13GemmUniversalIN4cute5tupleIJiiiiEEENS1_10collective13CollectiveMmaINS1_34MainloopSm90TmaGmmaWarpSpecializedILi9ENS5_IJNS4_1CILi2EEESB_NSA_ILi1EEEEEENS1_35KernelTmaWarpSpecializedCooperativeEEENS5_IJNSA_ILi128EEENSA_ILi64EEESG_EEEaNS5_IJlSC_lEEEaSJ_NS4_8TiledMMAINS4_8MMA_AtomIJNS4_4SM904GMMA26MMA_64x64x32_S32S8S8_SS_TNEEEENS4_6LayoutINS5_IJSB_SC_SC_EEENS5_IJSC_NSA_ILi0EEESS_EEEEENS5_IJNS4_10UnderscoreESV_SV_EEEEENS4_23SM90_TMA_LOAD_MULTICASTENS4_14ComposedLayoutINS4_7SwizzleILi3ELi4ELi3EEENS4_18smem_ptr_flag_bitsILi8EEENSQ_INS5_IJNSA_ILi8EEESG_EEENS5_IJSG_SC_EEEEEEEvNS4_8identityESY_S18_vS19_EENS_8epilogue10collective6detail29Sm90TmaWarpSpecializedAdapterINS1C_15DefaultEpilogueIaSJ_SJ_NS1B_6thread17LinearCombinationIaLi1EiiLNS1G_9ScaleType4KindE0ELNS_15FloatRoundStyleE2EaEENS1_15EpilogueDefaultEEEEEvvEEEEvNT_6ParamsE,@"STO_CUDA_ENTRY STV_DEFAULT"
_ZN7cutlass13device_kernelINS_4gemm6kernel13GemmUniversalIN4cute5tupleIJiiiiEEENS1_10collective13CollectiveMmaINS1_34MainloopSm90TmaGmmaWarpSpecializedILi9ENS5_IJNS4_1CILi2EEESB_NSA_ILi1EEEEEENS1_35KernelTmaWarpSpecializedCooperativeEEENS5_IJNSA_ILi128EEENSA_ILi64EEESG_EEEaNS5_IJlSC_lEEEaSJ_NS4_8TiledMMAINS4_8MMA_AtomIJNS4_4SM904GMMA26MMA_64x64x32_S32S8S8_SS_TNEEEENS4_6LayoutINS5_IJSB_SC_SC_EEENS5_IJSC_NSA_ILi0EEESS_EEEEENS5_IJNS4_10UnderscoreESV_SV_EEEEENS4_23SM90_TMA_LOAD_MULTICASTENS4_14ComposedLayoutINS4_7SwizzleILi3ELi4ELi3EEENS4_18smem_ptr_flag_bitsILi8EEENSQ_INS5_IJNSA_ILi8EEESG_EEENS5_IJSG_SC_EEEEEEEvNS4_8identityESY_S18_vS19_EENS_8epilogue10collective6detail29Sm90TmaWarpSpecializedAdapterINS1C_15DefaultEpilogueIaSJ_SJ_NS1B_6thread17LinearCombinationIaLi1EiiLNS1G_9ScaleType4KindE0ELNS_15FloatRoundStyleE2EaEENS1_15EpilogueDefaultEEEEEvvEEEEvNT_6ParamsE:
[----:B------:R-:W0:Y:S01]  /*0000*/  LDC R1, c[0x0][0x28] ;  /* 0x00000a00ff017b82 */ /* 0x000e220000000800 */
[----:B------:R-:W1:Y:S01]  /*0010*/  S2R R18, SR_TID.X ;  /* 0x0000000000127919 */ /* 0x000e620000002100 */
[----:B------:R-:W-:Y:S01]  /*0020*/  ELECT P0, URZ, PT ;  /* 0x00000000003f782f */ /* 0x000fe20003800000 */
[----:B------:R-:W-:Y:S01]  /*0030*/  BSSY B0, `(.L_x_0) ;  /* 0x000000f000007945 */ /* 0x000fe20003800000 */
[--C-:B-1----:R-:W-:Y:S02]  /*0040*/  SHF.R.U32.HI R0, RZ, 0x5, R18.reuse ;  /* 0x00000005ff007819 */ /* 0x102fe40000011612 */
[----:B------:R-:W-:-:S03]  /*0050*/  SHF.R.U32.HI R3, RZ, 0x7, R18 ;  /* 0x00000007ff037819 */ /* 0x000fc60000011612 */
[----:B------:R-:W1:Y:S04]  /*0060*/  SHFL.IDX PT, R2, R0, RZ, 0x1f ;  /* 0x00001fff00027589 */ /* 0x000e6800000e0000 */
[----:B------:R2:W3:Y:S01]  /*0070*/  SHFL.IDX PT, R5, R3, RZ, 0x1f ;  /* 0x00001fff03057589 */ /* 0x0004e200000e0000 */
[----:B-1----:R-:W-:-:S13]  /*0080*/  ISETP.NE.OR P0, PT, R2, RZ, !P0 ;  /* 0x000000ff0200720c */ /* 0x002fda0004705670 */
[----:B0-23--:R-:W-:Y:S05]  /*0090*/  @P0 BRA `(.L_x_1) ;  /* 0x0000000000200947 */ /* 0x00dfea0003800000 */
[----:B------:R-:W-:Y:S02]  /*00a0*/  ULDC.64 UR4, c[0x0][0x198] ;  /* 0x0000660000047ab9 */ /* 0x000fe40000000a00 */
[----:B------:R-:W-:Y:S02]  /*00b0*/  UIADD3 UR6, UP0, UR4, 0xf0, URZ ;  /* 0x000000f004067890 */ /* 0x000fe4000ff1e03f */
[----:B------:R-:W-:Y:S02]  /*00c0*/  UIADD3 UR4, UP1, UR4, 0x1f0, URZ ;  /* 0x000001f004047890 */ /* 0x000fe4000ff3e03f */
[----:B------:R-:W-:Y:S02]  /*00d0*/  UIADD3.X UR7, URZ, UR5, URZ, UP0, !UPT ;  /* 0x000000053f077290 */ /* 0x000fe400087fe43f */
[----:B------:R-:W-:-:S07]  /*00e0*/  UIADD3.X UR5, URZ, UR5, URZ, UP1, !UPT ;  /* 0x000000053f057290 */ /* 0x000fce0008ffe43f */
[----:B------:R0:W-:Y:S02]  /*00f0*/  UTMACCTL.PF [UR6] ;  /* 0x00000000060079b9 */ /* 0x0001e40008040000 */
[----:B------:R0:W-:Y:S02]  /*0100*/  UTMACCTL.PF [UR4] ;  /* 0x00000000040079b9 */ /* 0x0001e40008040000 */
[----:B0-----:R-:W-:Y:S01]  /*0110*/  NOP ;  /* 0x0000000000007918 */ /* 0x001fe20000000000 */
.L_x_1:
[----:B------:R-:W-:Y:S05]  /*0120*/  BSYNC B0 ;  /* 0x0000000000007941 */ /* 0x000fea0003800000 */
.L_x_0:
[----:B------:R-:W0:Y:S02]  /*0130*/  SHFL.IDX PT, R3, R0, RZ, 0x1f ;  /* 0x00001fff00037589 */ /* 0x000e2400000e0000 */
[----:B0-----:R-:W-:-:S13]  /*0140*/  ISETP.NE.AND P0, PT, R3, RZ, PT ;  /* 0x000000ff0300720c */ /* 0x001fda0003f05270 */
[----:B------:R-:W-:Y:S05]  /*0150*/  @P0 BRA `(.L_x_2) ;  /* 0x00000000008c0947 */ /* 0x000fea0003800000 */
[----:B------:R-:W-:Y:S01]  /*0160*/  ELECT P0, URZ, PT ;  /* 0x00000000003f782f */ /* 0x000fe20003800000 */
[----:B------:R-:W-:-:S12]  /*0170*/  BSSY B0, `(.L_x_2) ;  /* 0x0000021000007945 */ /* 0x000fd80003800000 */
[----:B------:R-:W-:Y:S05]  /*0180*/  @!P0 BRA `(.L_x_3) ;  /* 0x00000000007c8947 */ /* 0x000fea0003800000 */
[----:B------:R-:W0:Y:S01]  /*0190*/  S2UR UR8, SR_CgaCtaId ;  /* 0x00000000000879c3 */ /* 0x000e220000008800 */
[----:B------:R-:W-:Y:S01]  /*01a0*/  UMOV UR4, 0x400 ;  /* 0x0000040000047882 */ /* 0x000fe20000000000 */
[----:B------:R-:W-:Y:S01]  /*01b0*/  UMOV UR5, 0x1 ;  /* 0x0000000100057882 */ /* 0x000fe20000000000 */
[----:B------:R-:W-:Y:S02]  /*01c0*/  UMOV UR6, 0x6 ;  /* 0x0000000600067882 */ /* 0x000fe40000000000 */
[----:B------:R-:W-:-:S04]  /*01d0*/  UIADD3 UR6, -UR6, 0x100000, URZ ;  /* 0x0010000006067890 */ /* 0x000fc8000fffe13f */
[----:B------:R-:W-:Y:S02]  /*01e0*/  USHF.L.U32 UR7, UR6, 0xb, URZ ;  /* 0x0000000b06077899 */ /* 0x000fe4000800063f */
[----:B------:R-:W-:Y:S02]  /*01f0*/  USHF.L.U32 UR6, UR6, 0x1, URZ ;  /* 0x0000000106067899 */ /* 0x000fe4000800063f */
[----:B0-----:R-:W-:Y:S02]  /*0200*/  ULEA UR8, UR8, UR4, 0x18 ;  /* 0x0000000408087291 */ /* 0x001fe4000f8ec03f */
[----:B------:R-:W-:-:S04]  /*0210*/  UIADD3 UR4, -UR5, 0x100000, URZ ;  /* 0x0010000005047890 */ /* 0x000fc8000fffe13f */
[----:B------:R-:W-:Y:S02]  /*0220*/  USHF.L.U32 UR5, UR4, 0xb, URZ ;  /* 0x0000000b04057899 */ /* 0x000fe4000800063f */
[----:B------:R-:W-:Y:S01]  /*0230*/  USHF.L.U32 UR4, UR4, 0x1, URZ ;  /* 0x0000000104047899 */ /* 0x000fe2000800063f */
[----:B------:R-:W0:Y:S11]  /*0240*/  FENCE.VIEW.ASYNC.S ;  /* 0x00000000000073c6 */ /* 0x000e360000000000 */
[----:B0-----:R0:W1:Y:S01]  /*0250*/  SYNCS.EXCH.64 URZ, [UR8], UR4 ;  /* 0x00000004083f75b2 */ /* 0x0010620008000100 */
[----:B------:R0:W2:Y:S01]  /*0260*/  SYNCS.EXCH.64 URZ, [UR8+0x48], UR6 ;  /* 0x00004806083f75b2 */ /* 0x0000a20008000100 */
[----:B------:R0:W3:Y:S01]  /*0270*/  SYNCS.EXCH.64 URZ, [UR8+0x8], UR4 ;  /* 0x00000804083f75b2 */ /* 0x0000e20008000100 */
[----:B------:R0:W4:Y:S01]  /*0280*/  SYNCS.EXCH.64 URZ, [UR8+0x50], UR6 ;  /* 0x00005006083f75b2 */ /* 0x0001220008000100 */
[----:B------:R0:W0:Y:S01]  /*0290*/  SYNCS.EXCH.64 URZ, [UR8+0x10], UR4 ;  /* 0x00001004083f75b2 */ /* 0x0000220008000100 */
        /* <DEDUP_REMOVED lines=13> */
[----:B------:R-:W-:Y:S01]  /*0370*/  NOP ;  /* 0x0000000000007918 */ /* 0x000fe20000000000 */
.L_x_3:
[----:B0-----:R-:W-:Y:S05]  /*0380*/  BSYNC B0 ;  /* 0x0000000000007941 */ /* 0x001fea0003800000 */
.L_x_2:
[----:B------:R-:W-:Y:S01]  /*0390*/  SHF.R.S32.HI R7, RZ, 0x1f, R18 ;  /* 0x0000001fff077819 */ /* 0x000fe20000011412 */
[----:B------:R-:W0:Y:S01]  /*03a0*/  SHFL.IDX PT, R0, R0, RZ, 0x1f ;  /* 0x00001fff00007589 */ /* 0x000e2200000e0000 */
[----:B------:R-:W5:Y:S01]  /*03b0*/  S2UR UR8, SR_CTAID.X ;  /* 0x00000000000879c3 */ /* 0x000f620000002500 */
[----:B------:R-:W-:Y:S02]  /*03c0*/  ELECT P0, URZ, PT ;  /* 0x00000000003f782f */ /* 0x000fe40003800000 */
[----:B------:R-:W-:Y:S01]  /*03d0*/  LEA.HI R7, R7, R18, RZ, 0x7 ;  /* 0x0000001207077211 */ /* 0x000fe200078f38ff */
[----:B------:R-:W1:Y:S01]  /*03e0*/  S2R R4, SR_CTAID.Y ;  /* 0x0000000000047919 */ /* 0x000e620000002600 */
[----:B------:R-:W-:Y:S01]  /*03f0*/  SHF.R.S32.HI R8, RZ, 0x1f, R3 ;  /* 0x0000001fff087819 */ /* 0x000fe20000011403 */
[----:B------:R-:W-:Y:S01]  /*0400*/  ULDC UR4, c[0x0][0x150] ;  /* 0x0000540000047ab9 */ /* 0x000fe20000000800 */
[----:B------:R-:W-:Y:S01]  /*0410*/  LOP3.LUT R7, R7, 0xffffff80, RZ, 0xc0, !PT ;  /* 0xffffff8007077812 */ /* 0x000fe200078ec0ff */
[----:B------:R-:W-:Y:S01]  /*0420*/  NOP ;  /* 0x0000000000007918 */ /* 0x000fe20000000000 */
[----:B------:R-:W-:Y:S01]  /*0430*/  LEA.HI R8, R8, R3, RZ, 0x2 ;  /* 0x0000000308087211 */ /* 0x000fe200078f10ff */
[----:B------:R-:W2:Y:S01]  /*0440*/  LDC R10, c[0x0][0x144] ;  /* 0x00005100ff0a7b82 */ /* 0x000ea20000000800 */
[----:B------:R-:W-:Y:S01]  /*0450*/  NOP ;  /* 0x0000000000007918 */ /* 0x000fe20000000000 */
[----:B------:R-:W-:Y:S01]  /*0460*/  IMAD.IADD R6, R18, 0x1, -R7 ;  /* 0x0000000112067824 */ /* 0x000fe200078e0a07 */
[----:B------:R-:W-:Y:S01]  /*0470*/  LOP3.LUT R8, R8, 0x3ffffffc, RZ, 0xc0, !PT ;  /* 0x3ffffffc08087812 */ /* 0x000fe200078ec0ff */
[----:B------:R-:W-:Y:S01]  /*0480*/  IMAD.MOV.U32 R23, RZ, RZ, 0x1 ;  /* 0x00000001ff177424 */ /* 0x000fe200078e00ff */
[----:B------:R-:W-:-:S02]  /*0490*/  ISETP.NE.AND P3, PT, R5, RZ, PT ;  /* 0x000000ff0500720c */ /* 0x000fc40003f65270 */
[----:B------:R-:W-:Y:S01]  /*04a0*/  SHF.R.S32.HI R7, RZ, 0x1f, R6 ;  /* 0x0000001fff077819 */ /* 0x000fe20000011406 */
[----:B------:R-:W-:Y:S01]  /*04b0*/  IMAD.IADD R8, R3, 0x1, -R8 ;  /* 0x0000000103087824 */ /* 0x000fe200078e0a08 */
[----:B------:R-:W3:Y:S02]  /*04c0*/  LDC R13, c[0x0][0x140] ;  /* 0x00005000ff0d7b82 */ /* 0x000ee40000000800 */
[----:B------:R-:W-:Y:S02]  /*04d0*/  LEA.HI R7, R7, R6, RZ, 0x3 ;  /* 0x0000000607077211 */ /* 0x000fe400078f18ff */
[----:B0-----:R-:W-:Y:S02]  /*04e0*/  ISETP.NE.OR P0, PT, R0, RZ, !P0 ;  /* 0x000000ff0000720c */ /* 0x001fe40004705670 */
[--C-:B------:R-:W-:Y:S02]  /*04f0*/  SHF.R.S32.HI R0, RZ, 0x3, R7.reuse ;  /* 0x00000003ff007819 */ /* 0x100fe40000011407 */
[----:B------:R-:W-:-:S02]  /*0500*/  SHF.R.S32.HI R7, RZ, 0x1f, R7 ;  /* 0x0000001fff077819 */ /* 0x000fc40000011407 */
[----:B-----5:R-:W-:Y:S02]  /*0510*/  I2FP.F32.U32 R9, UR8 ;  /* 0x0000000800097c45 */ /* 0x020fe40008201000 */
[----:B------:R-:W-:-:S03]  /*0520*/  LEA.HI R7, R7, R0, RZ, 0x2 ;  /* 0x0000000007077211 */ /* 0x000fc600078f10ff */
[----:B------:R-:W-:Y:S01]  /*0530*/  FMUL R9, R9, UR4 ;  /* 0x0000000409097c20 */ /* 0x000fe20008400000 */
[----:B------:R-:W-:Y:S01]  /*0540*/  LOP3.LUT R7, R7, 0xfffffffc, RZ, 0xc0, !PT ;  /* 0xfffffffc07077812 */ /* 0x000fe200078ec0ff */
[----:B------:R-:W-:Y:S01]  /*0550*/  VOTEU.ALL UP0, P0 ;  /* 0x00000000003f7886 */ /* 0x000fe20000000000 */
[----:B-1----:R-:W-:Y:S01]  /*0560*/  I2FP.F32.U32 R3, R4 ;  /* 0x0000000400037245 */ /* 0x002fe20000201000 */
[----:B------:R-:W-:Y:S01]  /*0570*/  ULDC UR4, c[0x0][0x154] ;  /* 0x0000550000047ab9 */ /* 0x000fe20000000800 */
[----:B------:R-:W-:Y:S01]  /*0580*/  VOTEU.ALL UP1, P0 ;  /* 0x00000000003f7886 */ /* 0x000fe20000020000 */
[----:B------:R-:W0:Y:S01]  /*0590*/  F2I.U32.TRUNC.NTZ R9, R9 ;  /* 0x0000000900097305 */ /* 0x000e22000020f000 */
[----:B------:R-:W-:Y:S01]  /*05a0*/  IMAD.IADD R7, R0, 0x1, -R7 ;  /* 0x0000000100077824 */ /* 0x000fe200078e0a07 */
[----:B------:R-:W1:Y:S01]  /*05b0*/  @!UP0 S2UR UR7, SR_CgaCtaId ;  /* 0x00000000000789c3 */ /* 0x000e620000008800 */
[----:B------:R-:W-:Y:S01]  /*05c0*/  FMUL R12, R3, UR4 ;  /* 0x00000004030c7c20 */ /* 0x000fe20008400000 */
[----:B------:R-:W-:Y:S01]  /*05d0*/  UMOV UR4, 0x20 ;  /* 0x0000002000047882 */ /* 0x000fe20000000000 */
[----:B------:R-:W-:Y:S01]  /*05e0*/  IMAD R8, R8, 0x4, R7 ;  /* 0x0000000408087824 */ /* 0x000fe200078e0207 */
[----:B------:R-:W-:Y:S01]  /*05f0*/  @!UP0 UMOV UR6, 0x400 ;  /* 0x0000040000068882 */ /* 0x000fe20000000000 */
[----:B------:R-:W-:-:S04]  /*0600*/  @!UP0 UIADD3 UR4, -UR4, 0x100000, URZ ;  /* 0x0010000004048890 */ /* 0x000fc8000fffe13f */
[----:B------:R-:W-:Y:S02]  /*0610*/  @!UP0 USHF.L.U32 UR5, UR4, 0xb, URZ ;  /* 0x0000000b04058899 */ /* 0x000fe4000800063f */
[----:B------:R-:W-:Y:S01]  /*0620*/  @!UP0 USHF.L.U32 UR4, UR4, 0x1, URZ ;  /* 0x0000000104048899 */ /* 0x000fe2000800063f */
[----:B---3--:R-:W-:Y:S01]  /*0630*/  ISETP.EQ.U32.AND P2, PT, R13, 0x1, PT ;  /* 0x000000010d00780c */ /* 0x008fe20003f42070 */
[----:B------:R-:W3:Y:S01]  /*0640*/  F2I.U32.TRUNC.NTZ R12, R12 ;  /* 0x0000000c000c7305 */ /* 0x000ee2000020f000 */
[----:B------:R-:W-:Y:S01]  /*0650*/  LEA.HI R0, R8, R8, RZ, 0x1 ;  /* 0x0000000808007211 */ /* 0x000fe200078f08ff */
[----:B------:R-:W5:Y:S03]  /*0660*/  LDC R7, c[0x0][0x148] ;  /* 0x00005200ff077b82 */ /* 0x000f660000000800 */
[----:B------:R-:W-:Y:S01]  /*0670*/  LOP3.LUT R11, R0, 0xfffffffe, RZ, 0xc0, !PT ;  /* 0xfffffffe000b7812 */ /* 0x000fe200078ec0ff */
[----:B0-----:R-:W-:Y:S01]  /*0680*/  IMAD.MOV R15, RZ, RZ, -R9 ;  /* 0x000000ffff0f7224 */ /* 0x001fe200078e0a09 */
[----:B------:R-:W-:-:S03]  /*0690*/  SHF.R.S32.HI R9, RZ, 0x1f, R2 ;  /* 0x0000001fff097819 */ /* 0x000fc60000011402 */
[----:B--2---:R-:W-:Y:S01]  /*06a0*/  IMAD R3, R10, R15, UR8 ;  /* 0x000000080a037e24 */ /* 0x004fe2000f8e020f */
[----:B------:R-:W-:Y:S01]  /*06b0*/  LEA.HI R9, R9, R2, RZ, 0x2 ;  /* 0x0000000209097211 */ /* 0x000fe200078f10ff */
[C---:B------:R-:W-:Y:S02]  /*06c0*/  IMAD.IADD R0, R8.reuse, 0x1, -R11 ;  /* 0x0000000108007824 */ /* 0x040fe400078e0a0b */
[----:B------:R-:W-:Y:S01]  /*06d0*/  IMAD.SHL.U32 R11, R8, 0x4, RZ ;  /* 0x00000004080b7824 */ /* 0x000fe200078e00ff */
[----:B------:R-:W-:Y:S01]  /*06e0*/  LOP3.LUT R9, R9, 0xfffffffc, RZ, 0xc0, !PT ;  /* 0xfffffffc09097812 */ /* 0x000fe200078ec0ff */
[----:B---3--:R-:W-:Y:S01]  /*06f0*/  IMAD.MOV R21, RZ, RZ, -R12 ;  /* 0x000000ffff157224 */ /* 0x008fe200078e0a0c */
[----:B------:R-:W-:Y:S01]  /*0700*/  ISETP.NE.AND P4, PT, R0, R3, PT ;  /* 0x000000030000720c */ /* 0x000fe20003f85270 */
[----:B-1----:R-:W-:Y:S01]  /*0710*/  @!UP0 ULEA UR6, UR7, UR6, 0x18 ;  /* 0x0000000607068291 */ /* 0x002fe2000f8ec03f */
[----:B------:R-:W-:Y:S01]  /*0720*/  LOP3.LUT R22, R8, 0xc, R11, 0x78, !PT ;  /* 0x0000000c08167812 */ /* 0x000fe200078e780b */
[----:B------:R-:W-:Y:S01]  /*0730*/  IMAD.IADD R0, R2, 0x1, -R9 ;  /* 0x0000000102007824 */ /* 0x000fe200078e0a09 */
[----:B------:R-:W-:Y:S01]  /*0740*/  VOTEU.ALL UP0, P0 ;  /* 0x00000000003f7886 */ /* 0x000fe20000000000 */
[----:B------:R-:W-:Y:S01]  /*0750*/  LOP3.LUT P0, RZ, R6, 0x7, RZ, 0xc0, !PT ;  /* 0x0000000706ff7812 */ /* 0x000fe2000780c0ff */
[----:B------:R-:W-:-:S02]  /*0760*/  VIADD R6, R5, 0xffffffff ;  /* 0xffffffff05067836 */ /* 0x000fc40000000000 */
[----:B------:R-:W-:Y:S01]  /*0770*/  ISETP.NE.AND P1, PT, R0, 0x3, PT ;  /* 0x000000030000780c */ /* 0x000fe20003f25270 */
[----:B-----5:R-:W-:Y:S01]  /*0780*/  IMAD R9, R7, R21, R4 ;  /* 0x0000001507097224 */ /* 0x020fe200078e0204 */
[----:B------:R-:W-:Y:S02]  /*0790*/  ISETP.LT.U32.AND P0, PT, R22, 0x4, !P0 ;  /* 0x000000041600780c */ /* 0x000fe40004701070 */
[----:B------:R-:W-:Y:S01]  /*07a0*/  ISETP.EQ.OR P1, PT, R0, RZ, !P1 ;  /* 0x000000ff0000720c */ /* 0x000fe20004f22670 */
[----:B------:R-:W0:Y:S02]  /*07b0*/  FENCE.VIEW.ASYNC.S ;  /* 0x00000000000073c6 */ /* 0x000e240000000000 */
[----:B0-----:R0:W1:Y:S01]  /*07c0*/  @!UP0 SYNCS.EXCH.64 URZ, [UR6+0xa0], UR4 ;  /* 0x0000a004063f85b2 */ /* 0x0010620008000100 */
[----:B------:R-:W-:Y:S02]  /*07d0*/  @P4 LEA.HI R2, R22, R22, RZ, 0x1 ;  /* 0x0000001616024211 */ /* 0x000fe400078f08ff */
[----:B------:R-:W-:-:S02]  /*07e0*/  ISETP.EQ.AND P1, PT, R5, RZ, P1 ;  /* 0x000000ff0500720c */ /* 0x000fc40000f22270 */
[----:B------:R-:W-:Y:S02]  /*07f0*/  @P4 SHF.R.S32.HI R2, RZ, 0x1, R2 ;  /* 0x00000001ff024819 */ /* 0x000fe40000011402 */
[----:B------:R-:W-:Y:S02]  /*0800*/  ISETP.GE.U32.AND P6, PT, R6, 0x2, PT ;  /* 0x000000020600780c */ /* 0x000fe40003fc6070 */
[----:B------:R-:W-:Y:S02]  /*0810*/  @P4 ISETP.NE.AND P5, PT, R2, R9, PT ;  /* 0x000000090200420c */ /* 0x000fe40003fa5270 */
[----:B------:R-:W-:Y:S02]  /*0820*/  SEL R2, RZ, 0x1, !P0 ;  /* 0x00000001ff027807 */ /* 0x000fe40004000000 */
[----:B------:R-:W-:Y:S02]  /*0830*/  @P4 SEL R23, RZ, 0x1, P5 ;  /* 0x00000001ff174807 */ /* 0x000fe40002800000 */
[----:B------:R-:W-:Y:S01]  /*0840*/  SEL R19, RZ, 0x1, !P1 ;  /* 0x00000001ff137807 */ /* 0x000fe20004800000 */
[----:B------:R0:W2:Y:S01]  /*0850*/  @!UP1 SYNCS.EXCH.64 URZ, [UR6+0xa8], UR4 ;  /* 0x0000a804063f95b2 */ /* 0x0000a20008000100 */
[----:B------:R-:W-:Y:S01]  /*0860*/  LOP3.LUT R23, R23, R2, RZ, 0xc0, !PT ;  /* 0x0000000217177212 */ /* 0x000fe200078ec0ff */
[----:B------:R-:W-:Y:S01]  /*0870*/  NOP ;  /* 0x0000000000007918 */ /* 0x000fe20000000000 */
[----:B------:R-:W-:Y:S01]  /*0880*/  SEL R19, R19, 0x2, P6 ;  /* 0x0000000213137807 */ /* 0x000fe20003000000 */
[----:B------:R-:W-:Y:S06]  /*0890*/  @!P2 BRA `(.L_x_4) ;  /* 0x000000000008a947 */ /* 0x000fec0003800000 */
[----:B-12-4-:R-:W-:Y:S01]  /*08a0*/  UCGABAR_ARV ;  /* 0x00000000000079c7 */ /* 0x016fe20008000000 */
[----:B------:R-:W-:Y:S05]  /*08b0*/  BRA `(.L_x_5) ;  /* 0x0000000000047947 */ /* 0x000fea0003800000 */
.L_x_4:
[----:B-12-4-:R-:W-:Y:S01]  /*08c0*/  NOP ;  /* 0x0000000000007918 */ /* 0x016fe20000000000 */
.L_x_5:
[----:B------:R-:W1:Y:S01]  /*08d0*/  LDC R2, c[0x0][0x65c] ;  /* 0x00019700ff027b82 */ /* 0x000e620000000800 */
[----:B------:R-:W-:Y:S02]  /*08e0*/  IMAD.U32 R8, RZ, RZ, UR8 ;  /* 0x00000008ff087e24 */ /* 0x000fe4000f8e00ff */
[----:B------:R-:W-:Y:S01]  /*08f0*/  IMAD.MOV.U32 R9, RZ, RZ, RZ ;  /* 0x000000ffff097224 */ /* 0x000fe200078e00ff */
[----:B-1----:R-:W-:-:S04]  /*0900*/  ISETP.NE.AND P1, PT, R2, 0x1, PT ;  /* 0x000000010200780c */ /* 0x002fc80003f25270 */
[----:B------:R-:W-:-:S09]  /*0910*/  P2R R5, PR, RZ, 0x2 ;  /* 0x00000002ff057803 */ /* 0x000fd20000000000 */
[----:B------:R-:W1:Y:S01]  /*0920*/  @P1 LDC R17, c[0x0][0x10] ;  /* 0x00000400ff111b82 */ /* 0x000e620000000800 */
[----:B------:R-:W-:Y:S02]  /*0930*/  @P1 IMAD.MOV.U32 R5, RZ, RZ, RZ ;  /* 0x000000ffff051224 */ /* 0x000fe400078e00ff */
[----:B------:R-:W-:-:S05]  /*0940*/  @P1 IMAD.MOV.U32 R13, RZ, RZ, RZ ;  /* 0x000000ffff0d1224 */ /* 0x000fca00078e00ff */
[----:B------:R-:W2:Y:S01]  /*0950*/  @!P1 LDC R11, c[0x0][0xc] ;  /* 0x00000300ff0b9b82 */ /* 0x000ea20000000800 */
[----:B-1----:R-:W-:-:S04]  /*0960*/  @P1 IMAD.WIDE.U32 R16, R17, UR8, R4 ;  /* 0x0000000811101c25 */ /* 0x002fc8000f8e0004 */
[----:B------:R-:W-:Y:S02]  /*0970*/  @P1 IMAD.IADD R17, R17, 0x1, R13 ;  /* 0x0000000111111824 */ /* 0x000fe400078e020d */
[----:B--2---:R-:W-:-:S04]  /*0980*/  @!P1 IMAD.WIDE.U32 R8, R4, R11, R8 ;  /* 0x0000000b04089225 */ /* 0x004fc800078e0008 */
[----:B------:R-:W-:Y:S02]  /*0990*/  @!P1 IMAD.MOV.U32 R16, RZ, RZ, R8 ;  /* 0x000000ffff109224 */ /* 0x000fe400078e0008 */
[----:B------:R-:W-:Y:S01]  /*09a0*/  @!P1 IMAD.MOV.U32 R17, RZ, RZ, R9 ;  /* 0x000000ffff119224 */ /* 0x000fe200078e0009 */
[----:B------:R-:W-:Y:S06]  /*09b0*/  @!P2 BRA `(.L_x_6) ;  /* 0x00000000000ca947 */ /* 0x000fec0003800000 */
[----:B------:R-:W-:Y:S01]  /*09c0*/  UCGABAR_WAIT ;  /* 0x0000000000007dc7 */ /* 0x000fe20008000000 */
[----:B------:R-:W-:Y:S01]  /*09d0*/  CCTL.IVALL ;  /* 0x00000000ff00798f */ /* 0x000fe20002000000 */
[----:B------:R-:W-:Y:S05]  /*09e0*/  BRA `(.L_x_7) ;  /* 0x0000000000047947 */ /* 0x000fea0003800000 */
.L_x_6:
[----:B------:R-:W-:Y:S06]  /*09f0*/  BAR.SYNC.DEFER_BLOCKING 0x0 ;  /* 0x0000000000007b1d */ /* 0x000fec0000010000 */
.L_x_7:
[----:B------:R-:W-:Y:S05]  /*0a00*/  @!P3 BRA `(.L_x_8) ;  /* 0x000000380084b947 */ /* 0x000fea0003800000 */
[----:B------:R-:W-:-:S13]  /*0a10*/  ISETP.GT.U32.AND P0, PT, R6, 0x1, PT ;  /* 0x000000010600780c */ /* 0x000fda0003f04070 */
[----:B0-----:R-:W-:Y:S05]  /*0a20*/  @P0 EXIT ;  /* 0x000000000000094d */ /* 0x001fea0003800000 */
[----:B------:R-:W-:Y:S01]  /*0a30*/  ULDC.64 UR4, c[0x0][0x650] ;  /* 0x0001940000047ab9 */ /* 0x000fe20000000a00 */
[----:B------:R-:W-:Y:S01]  /*0a40*/  PRMT R0, RZ, 0x7610, R0 ;  /* 0x00007610ff007816 */ /* 0x000fe20000000000 */
[----:B------:R-:W-:Y:S01]  /*0a50*/  IMAD.MOV.U32 R59, RZ, RZ, -0x1 ;  /* 0xffffffffff3b7424 */ /* 0x000fe200078e00ff */
[----:B------:R-:W-:Y:S01]  /*0a60*/  ISETP.GE.U32.AND P0, PT, R16, UR4, PT ;  /* 0x0000000410007c0c */ /* 0x000fe2000bf06070 */
[----:B------:R-:W-:Y:S02]  /*0a70*/  IMAD.MOV.U32 R60, RZ, RZ, -0x1 ;  /* 0xffffffffff3c7424 */ /* 0x000fe400078e00ff */
[----:B------:R-:W-:Y:S01]  /*0a80*/  IMAD.MOV.U32 R61, RZ, RZ, -0x1 ;  /* 0xffffffffff3d7424 */ /* 0x000fe200078e00ff */
[----:B------:R-:W-:-:S13]  /*0a90*/  ISETP.GE.U32.AND.EX P0, PT, R17, UR5, PT, P0 ;  /* 0x0000000511007c0c */ /* 0x000fda000bf06100 */
[----:B------:R-:W-:Y:S05]  /*0aa0*/  @P0 BRA `(.L_x_9) ;  /* 0x0000000400280947 */ /* 0x000fea0003800000 */
[----:B------:R-:W0:Y:S01]  /*0ab0*/  LDC.64 R24, c[0x0][0x628] ;  /* 0x00018a00ff187b82 */ /* 0x000e220000000a00 */
[----:B------:R-:W-:Y:S02]  /*0ac0*/  IMAD.MOV.U32 R8, RZ, RZ, R16 ;  /* 0x000000ffff087224 */ /* 0x000fe400078e0010 */
[----:B------:R-:W-:-:S05]  /*0ad0*/  IMAD.MOV.U32 R9, RZ, RZ, R17 ;  /* 0x000000ffff097224 */ /* 0x000fca00078e0011 */
[----:B------:R-:W1:Y:S08]  /*0ae0*/  LDC R0, c[0x0][0x630] ;  /* 0x00018c00ff007b82 */ /* 0x000e700000000800 */
[----:B------:R-:W2:Y:S01]  /*0af0*/  LDC.64 R26, c[0x0][0x620] ;  /* 0x00018800ff1a7b82 */ /* 0x000ea20000000a00 */
[----:B0-----:R-:W-:-:S04]  /*0b00*/  ISETP.NE.U32.AND P0, PT, R24, RZ, PT ;  /* 0x000000ff1800720c */ /* 0x001fc80003f05070 */
[----:B------:R-:W-:-:S13]  /*0b10*/  ISETP.NE.AND.EX P0, PT, R25, RZ, PT, P0 ;  /* 0x000000ff1900720c */ /* 0x000fda0003f05300 */
[----:B-12---:R-:W-:Y:S05]  /*0b20*/  @!P0 BRA `(.L_x_10) ;  /* 0x0000000000288947 */ /* 0x006fea0003800000 */
[----:B------:R-:W0:Y:S02]  /*0b30*/  LDC R13, c[0x0][0x634] ;  /* 0x00018d00ff0d7b82 */ /* 0x000e240000000800 */
[----:B0-----:R-:W-:-:S05]  /*0b40*/  IADD3 R13, P0, R16, R13, RZ ;  /* 0x0000000d100d7210 */ /* 0x001fca0007f1e0ff */
[----:B------:R-:W-:-:S04]  /*0b50*/  IMAD.X R15, RZ, RZ, R17, P0 ;  /* 0x000000ffff0f7224 */ /* 0x000fc800000e0611 */
[----:B------:R-:W-:-:S04]  /*0b60*/  IMAD.WIDE.U32 R8, R15, R24, RZ ;  /* 0x000000180f087225 */ /* 0x000fc800078e00ff */
[----:B------:R-:W-:-:S04]  /*0b70*/  IMAD.WIDE.U32 R10, P0, R13, R25, R8 ;  /* 0x000000190d0a7225 */ /* 0x000fc80007800008 */
[----:B------:R-:W-:-:S04]  /*0b80*/  IMAD.WIDE.U32 R8, R13, R24, RZ ;  /* 0x000000180d087225 */ /* 0x000fc800078e00ff */
[----:B------:R-:W-:Y:S01]  /*0b90*/  IMAD.X R13, RZ, RZ, RZ, P0 ;  /* 0x000000ffff0d7224 */ /* 0x000fe200000e06ff */
[----:B------:R-:W-:Y:S01]  /*0ba0*/  IADD3 RZ, P0, R9, R10, RZ ;  /* 0x0000000a09ff7210 */ /* 0x000fe20007f1e0ff */
[----:B------:R-:W-:-:S04]  /*0bb0*/  IMAD.MOV.U32 R12, RZ, RZ, R11 ;  /* 0x000000ffff0c7224 */ /* 0x000fc800078e000b */
[----:B------:R-:W-:-:S08]  /*0bc0*/  IMAD.WIDE.U32.X R8, R15, R25, R12, P0 ;  /* 0x000000190f087225 */ /* 0x000fd000000e040c */
.L_x_10:
[----:B------:R-:W0:Y:S01]  /*0bd0*/  LDC.64 R24, c[0x0][0x640] ;  /* 0x00019000ff187b82 */ /* 0x000e220000000a00 */
[-CC-:B------:R-:W-:Y:S01]  /*0be0*/  SHF.R.U64 R61, R8, R0.reuse, R9.reuse ;  /* 0x00000000083d7219 */ /* 0x180fe20000001209 */
[----:B------:R-:W-:Y:S01]  /*0bf0*/  IMAD R30, R7, R21, R4 ;  /* 0x00000015071e7224 */ /* 0x000fe200078e0204 */
[----:B------:R-:W-:Y:S01]  /*0c00*/  SHF.R.U32.HI R0, RZ, R0, R9 ;  /* 0x00000000ff007219 */ /* 0x000fe20000011609 */
[----:B------:R-:W-:Y:S01]  /*0c10*/  IMAD.MOV.U32 R21, RZ, RZ, 0x1 ;  /* 0x00000001ff157424 */ /* 0x000fe200078e00ff */
[----:B------:R-:W-:-:S03]  /*0c20*/  IADD3 R5, P0, RZ, -R61, RZ ;  /* 0x8000003dff057210 */ /* 0x000fc60007f1e0ff */
[----:B------:R-:W1:Y:S02]  /*0c30*/  LDC R6, c[0x0][0x618] ;  /* 0x00018600ff067b82 */ /* 0x000e640000000800 */
[----:B------:R-:W-:-:S04]  /*0c40*/  IMAD.X R9, RZ, RZ, ~R0, P0 ;  /* 0x000000ffff097224 */ /* 0x000fc800000e0e00 */
[-C--:B------:R-:W-:Y:S02]  /*0c50*/  IMAD R0, R9, R26.reuse, RZ ;  /* 0x0000001a09007224 */ /* 0x080fe400078e02ff */
[----:B------:R-:W2:Y:S01]  /*0c60*/  LDC R11, c[0x0][0x608] ;  /* 0x00018200ff0b7b82 */ /* 0x000ea20000000800 */
[----:B------:R-:W-:-:S04]  /*0c70*/  IMAD.WIDE.U32 R8, R5, R26, R16 ;  /* 0x0000001a05087225 */ /* 0x000fc800078e0010 */
[----:B------:R-:W-:-:S03]  /*0c80*/  IMAD R5, R5, R27, R0 ;  /* 0x0000001b05057224 */ /* 0x000fc600078e0200 */
[----:B------:R-:W3:Y:S01]  /*0c90*/  LDC R12, c[0x0][0x658] ;  /* 0x00019600ff0c7b82 */ /* 0x000ee20000000800 */
[----:B0-----:R-:W-:Y:S01]  /*0ca0*/  ISETP.NE.U32.AND P0, PT, R24, RZ, PT ;  /* 0x000000ff1800720c */ /* 0x001fe20003f05070 */
[----:B------:R-:W-:Y:S02]  /*0cb0*/  IMAD.IADD R5, R9, 0x1, R5 ;  /* 0x0000000109057824 */ /* 0x000fe400078e0205 */
[----:B------:R-:W-:Y:S01]  /*0cc0*/  IMAD.MOV.U32 R9, RZ, RZ, -0x1 ;  /* 0xffffffffff097424 */ /* 0x000fe200078e00ff */
[----:B------:R-:W-:-:S03]  /*0cd0*/  ISETP.NE.AND.EX P0, PT, R25, RZ, PT, P0 ;  /* 0x000000ff1900720c */ /* 0x000fc60003f05300 */
[----:B------:R-:W0:Y:S01]  /*0ce0*/  LDC R15, c[0x0][0x600] ;  /* 0x00018000ff0f7b82 */ /* 0x000e220000000800 */
[-CC-:B-1----:R-:W-:Y:S02]  /*0cf0*/  SHF.R.U64 R13, R8, R6.reuse, R5.reuse ;  /* 0x00000006080d7219 */ /* 0x182fe40000001205 */
[----:B------:R-:W-:-:S05]  /*0d00*/  SHF.R.U32.HI R0, RZ, R6, R5 ;  /* 0x00000006ff007219 */ /* 0x000fca0000011605 */
[----:B------:R-:W1:Y:S01]  /*0d10*/  LDC R14, c[0x0][0x648] ;  /* 0x00019200ff0e7b82 */ /* 0x000e620000000800 */
[-CC-:B--2---:R-:W-:Y:S02]  /*0d20*/  SHF.R.U64 R27, R13, R11.reuse, R0.reuse ;  /* 0x0000000b0d1b7219 */ /* 0x184fe40000001200 */
[----:B------:R-:W-:-:S05]  /*0d30*/  SHF.R.U32.HI R5, RZ, R11, R0 ;  /* 0x0000000bff057219 */ /* 0x000fca0000011600 */
[----:B------:R-:W2:Y:S01]  /*0d40*/  LDC R20, c[0x0][0x638] ;  /* 0x00018e00ff147b82 */ /* 0x000ea20000000800 */
[-CC-:B---3--:R-:W-:Y:S02]  /*0d50*/  SHF.R.U64 R28, R27, R12.reuse, R5.reuse ;  /* 0x0000000c1b1c7219 */ /* 0x188fe40000001205 */
[-C--:B------:R-:W-:Y:S02]  /*0d60*/  SHF.L.U32 R0, R9, R12.reuse, RZ ;  /* 0x0000000c09007219 */ /* 0x080fe400000006ff */
[----:B------:R-:W-:Y:S01]  /*0d70*/  SHF.R.U32.HI R5, RZ, R12, R5 ;  /* 0x0000000cff057219 */ /* 0x000fe20000011605 */
[----:B------:R-:W-:Y:S01]  /*0d80*/  IMAD.MOV.U32 R4, RZ, RZ, R28 ;  /* 0x000000ffff047224 */ /* 0x000fe200078e001c */
[----:B------:R-:W-:Y:S01]  /*0d90*/  LOP3.LUT R10, RZ, R0, RZ, 0x33, !PT ;  /* 0x00000000ff0a7212 */ /* 0x000fe200078e33ff */
[----:B------:R-:W3:Y:S01]  /*0da0*/  LDC R26, c[0x0][0x610] ;  /* 0x00018400ff1a7b82 */ /* 0x000ee20000000800 */
[----:B------:R-:W-:Y:S05]  /*0db0*/  @!P0 BRA `(.L_x_11) ;  /* 0x0000000000288947 */ /* 0x000fea0003800000 */
[----:B------:R-:W4:Y:S02]  /*0dc0*/  LDC R9, c[0x0][0x64c] ;  /* 0x00019300ff097b82 */ /* 0x000f240000000800 */
[----:B----4-:R-:W-:-:S05]  /*0dd0*/  IADD3 R9, P0, R28, R9, RZ ;  /* 0x000000091c097210 */ /* 0x010fca0007f1e0ff */
        /* <DEDUP_REMOVED lines=8> */
.L_x_11:
[----:B-1----:R-:W-:Y:S01]  /*0e60*/  SHF.R.U64 R4, R4, R14, R5 ;  /* 0x0000000e04047219 */ /* 0x002fe20000001205 */
[----:B0-----:R-:W-:Y:S01]  /*0e70*/  VIADD R6, R15, 0xffffffff ;  /* 0xffffffff0f067836 */ /* 0x001fe20000000000 */
[----:B------:R-:W-:Y:S02]  /*0e80*/  SHF.L.U32 R0, R21, R12, RZ ;  /* 0x0000000c15007219 */ /* 0x000fe400000006ff */
[----:B------:R-:W-:Y:S01]  /*0e90*/  LOP3.LUT R5, R27, R10, RZ, 0xc0, !PT ;  /* 0x0000000a1b057212 */ /* 0x000fe200078ec0ff */
[----:B------:R-:W-:Y:S01]  /*0ea0*/  IMAD.MOV R7, RZ, RZ, -R4 ;  /* 0x000000ffff077224 */ /* 0x000fe200078e0a04 */
[----:B------:R-:W-:Y:S02]  /*0eb0*/  SEL R3, R3, R30, !P1 ;  /* 0x0000001e03037207 */ /* 0x000fe40004800000 */
[----:B------:R-:W-:Y:S01]  /*0ec0*/  LOP3.LUT R6, R13, R6, RZ, 0xc0, !PT ;  /* 0x000000060d067212 */ /* 0x000fe200078ec0ff */
[----:B------:R-:W-:Y:S02]  /*0ed0*/  IMAD R4, R0, R4, R5 ;  /* 0x0000000400047224 */ /* 0x000fe400078e0205 */
[----:B--2---:R-:W-:-:S02]  /*0ee0*/  IMAD R0, R7, R20, R28 ;  /* 0x0000001407007224 */ /* 0x004fc400078e021c */
[----:B---3--:R-:W-:Y:S02]  /*0ef0*/  IMAD R3, R4, R26, R3 ;  /* 0x0000001a04037224 */ /* 0x008fe400078e0203 */
[----:B------:R-:W-:Y:S02]  /*0f00*/  IMAD.MOV.U32 R5, RZ, RZ, 0x1 ;  /* 0x00000001ff057424 */ /* 0x000fe400078e00ff */
[----:B------:R-:W-:-:S03]  /*0f10*/  IMAD R4, R0, R15, R6 ;  /* 0x0000000f00047224 */ /* 0x000fc600078e0206 */
[----:B------:R-:W-:Y:S02]  /*0f20*/  PRMT R0, R5, 0x7610, R0 ;  /* 0x0000761005007816 */ /* 0x000fe40000000000 */
[----:B------:R-:W-:Y:S02]  /*0f30*/  SEL R60, R4, R3, !P1 ;  /* 0x00000003043c7207 */ /* 0x000fe40004800000 */
[----:B------:R-:W-:-:S07]  /*0f40*/  SEL R59, R3, R4, !P1 ;  /* 0x00000004033b7207 */ /* 0x000fce0004800000 */
.L_x_9:
[----:B------:R-:W-:-:S08]  /*0f50*/  NOP ;  /* 0x0000000000007918 */ /* 0x000fd00000000000 */
[----:B------:R-:W0:Y:S02]  /*0f60*/  USETMAXREG.TRY_ALLOC.CTAPOOL UP0, 0xe8 ;  /* 0x000000e8000079c8 */ /* 0x000e240008000600 */
[----:B0-----:R-:W-:-:S13]  /*0f70*/  PLOP3.LUT P0, PT, PT, PT, UP0, 0x80, 0x0 ;  /* 0x000000000000781c */ /* 0x001fda0003f0f008 */
[----:B------:R-:W-:Y:S05]  /*0f80*/  @!P0 BRA `(.L_x_9) ;  /* 0xfffffffc00f08947 */ /* 0x000fea000383ffff */
[----:B------:R-:W-:Y:S01]  /*0f90*/  ULDC.64 UR4, c[0x0][0x598] ;  /* 0x0001660000047ab9 */ /* 0x000fe20000000a00 */
[----:B------:R-:W-:Y:S01]  /*0fa0*/  ULDC.64 UR36, c[0x0][0x208] ;  /* 0x0000820000247ab9 */ /* 0x000fe20000000a00 */
[----:B------:R-:W-:-:S04]  /*0fb0*/  ISETP.NE.U32.AND P0, PT, RZ, UR4, PT ;  /* 0x00000004ff007c0c */ /* 0x000fc8000bf05070 */
[----:B------:R-:W-:-:S13]  /*0fc0*/  ISETP.NE.AND.EX P0, PT, RZ, UR5, PT, P0 ;  /* 0x00000005ff007c0c */ /* 0x000fda000bf05300 */
[----:B------:R-:W-:Y:S05]  /*0fd0*/  @!P0 BRA `(.L_x_12) ;  /* 0x00000000001c8947 */ /* 0x000fea0003800000 */
[----:B------:R-:W0:Y:S02]  /*0fe0*/  LDC.64 R4, c[0x0][0x598] ;  /* 0x00016600ff047b82 */ /* 0x000e240000000a00 */
[----:B0-----:R-:W2:Y:S02]  /*0ff0*/  LDG.E.64 R4, desc[UR36][R4.64] ;  /* 0x0000002404047981 */ /* 0x001ea4000c1e1b00 */
[----:B--2---:R-:W-:-:S04]  /*1000*/  ISETP.NE.U32.AND P0, PT, R4, RZ, PT ;  /* 0x000000ff0400720c */ /* 0x004fc80003f05070 */
[----:B------:R-:W-:-:S13]  /*1010*/  ISETP.NE.AND.EX P0, PT, R5, RZ, PT, P0 ;  /* 0x000000ff0500720c */ /* 0x000fda0003f05300 */
[----:B------:R-:W-:Y:S05]  /*1020*/  @!P0 BRA `(.L_x_12) ;  /* 0x0000000000088947 */ /* 0x000fea0003800000 */
[----:B------:R0:W5:Y:S01]  /*1030*/  LD.E R56, desc[UR36][R4.64] ;  /* 0x0000002404387980 */ /* 0x000162000c101900 */
[----:B------:R-:W-:Y:S05]  /*1040*/  BRA `(.L_x_13) ;  /* 0x0000000000247947 */ /* 0x000fea0003800000 */
.L_x_12:
[----:B------:R-:W-:Y:S02]  /*1050*/  ULDC.64 UR4, c[0x0][0x588] ;  /* 0x0001620000047ab9 */ /* 0x000fe40000000a00 */
[----:B------:R-:W-:-:S04]  /*1060*/  ISETP.NE.U32.AND P0, PT, RZ, UR4, PT ;  /* 0x00000004ff007c0c */ /* 0x000fc8000bf05070 */
[----:B------:R-:W-:-:S13]  /*1070*/  ISETP.NE.AND.EX P0, PT, RZ, UR5, PT, P0 ;  /* 0x00000005ff007c0c */ /* 0x000fda000bf05300 */
[----:B------:R-:W-:Y:S05]  /*1080*/  @!P0 BRA `(.L_x_14) ;  /* 0x00000000000c8947 */ /* 0x000fea0003800000 */
[----:B------:R-:W0:Y:S02]  /*1090*/  LDC.64 R56, c[0x0][0x588] ;  /* 0x00016200ff387b82 */ /* 0x000e240000000a00 */
[----:B0-----:R1:W5:Y:S01]  /*10a0*/  LDG.E R56, desc[UR36][R56.64] ;  /* 0x0000002438387981 */ /* 0x001362000c1e1900 */
[----:B------:R-:W-:Y:S05]  /*10b0*/  BRA `(.L_x_13) ;  /* 0x0000000000087947 */ /* 0x000fea0003800000 */
.L_x_14:
[----:B------:R-:W-:Y:S02]  /*10c0*/  ULDC UR4, c[0x0][0x580] ;  /* 0x0001600000047ab9 */ /* 0x000fe40000000800 */
[----:B------:R-:W-:-:S07]  /*10d0*/  IMAD.U32 R56, RZ, RZ, UR4 ;  /* 0x00000004ff387e24 */ /* 0x000fce000f8e00ff */
.L_x_13:
[----:B------:R-:W-:Y:S02]  /*10e0*/  ULDC.64 UR4, c[0x0][0x5a0] ;  /* 0x0001680000047ab9 */ /* 0x000fe40000000a00 */
[----:B------:R-:W-:-:S04]  /*10f0*/  ISETP.NE.U32.AND P0, PT, RZ, UR4, PT ;  /* 0x00000004ff007c0c */ /* 0x000fc8000bf05070 */
[----:B------:R-:W-:-:S13]  /*1100*/  ISETP.NE.AND.EX P0, PT, RZ, UR5, PT, P0 ;  /* 0x00000005ff007c0c */ /* 0x000fda000bf05300 */
[----:B------:R-:W-:Y:S05]  /*1110*/  @!P0 BRA `(.L_x_15) ;  /* 0x00000000001c8947 */ /* 0x000fea0003800000 */
[----:B0-----:R-:W0:Y:S02]  /*1120*/  LDC.64 R4, c[0x0][0x5a0] ;  /* 0x00016800ff047b82 */ /* 0x001e240000000a00 */
[----:B0-----:R-:W2:Y:S02]  /*1130*/  LDG.E.64 R4, desc[UR36][R4.64] ;  /* 0x0000002404047981 */ /* 0x001ea4000c1e1b00 */
[----:B--2---:R-:W-:-:S04]  /*1140*/  ISETP.NE.U32.AND P0, PT, R4, RZ, PT ;  /* 0x000000ff0400720c */ /* 0x004fc80003f05070 */
[----:B------:R-:W-:-:S13]  /*1150*/  ISETP.NE.AND.EX P0, PT, R5, RZ, PT, P0 ;  /* 0x000000ff0500720c */ /* 0x000fda0003f05300 */
[----:B------:R-:W-:Y:S05]  /*1160*/  @!P0 BRA `(.L_x_15) ;  /* 0x0000000000088947 */ /* 0x000fea0003800000 */
[----:B-1----:R0:W5:Y:S01]  /*1170*/  LD.E R57, desc[UR36][R4.64] ;  /* 0x0000002404397980 */ /* 0x002162000c101900 */
[----:B------:R-:W-:Y:S05]  /*1180*/  BRA `(.L_x_16) ;  /* 0x0000000000247947 */ /* 0x000fea0003800000 */
.L_x_15:
[----:B------:R-:W-:Y:S02]  /*1190*/  ULDC.64 UR4, c[0x0][0x590] ;  /* 0x0001640000047ab9 */ /* 0x000fe40000000a00 */
[----:B------:R-:W-:-:S04]  /*11a0*/  ISETP.NE.U32.AND P0, PT, RZ, UR4, PT ;  /* 0x00000004ff007c0c */ /* 0x000fc8000bf05070 */
[----:B------:R-:W-:-:S13]  /*11b0*/  ISETP.NE.AND.EX P0, PT, RZ, UR5, PT, P0 ;  /* 0x00000005ff007c0c */ /* 0x000fda000bf05300 */
[----:B------:R-:W-:Y:S05]  /*11c0*/  @!P0 BRA `(.L_x_17) ;  /* 0x00000000000c8947 */ /* 0x000fea0003800000 */
[----:B0-----:R-:W1:Y:S02]  /*11d0*/  LDC.64 R4, c[0x0][0x590] ;  /* 0x00016400ff047b82 */ /* 0x001e640000000a00 */
[----:B-1----:R1:W5:Y:S01]  /*11e0*/  LDG.E R57, desc[UR36][R4.64] ;  /* 0x0000002404397981 */ /* 0x002362000c1e1900 */
[----:B------:R-:W-:Y:S05]  /*11f0*/  BRA `(.L_x_16) ;  /* 0x0000000000087947 */ /* 0x000fea0003800000 */
.L_x_17:
[----:B------:R-:W-:Y:S02]  /*1200*/  ULDC UR4, c[0x0][0x584] ;  /* 0x0001610000047ab9 */ /* 0x000fe40000000800 */
[----:B-1----:R-:W-:-:S07]  /*1210*/  IMAD.U32 R57, RZ, RZ, UR4 ;  /* 0x00000004ff397e24 */ /* 0x002fce000f8e00ff */
.L_x_16:
[----:B------:R-:W-:-:S13]  /*1220*/  LOP3.LUT P0, RZ, R0, 0xff, RZ, 0xc0, !PT ;  /* 0x000000ff00ff7812 */ /* 0x000fda000780c0ff */
[----:B------:R-:W-:Y:S05]  /*1230*/  @!P0 EXIT ;  /* 0x000000000000894d */ /* 0x000fea0003800000 */
[----:B------:R-:W-:Y:S01]  /*1240*/  ULDC UR4, c[0x0][0x28c] ;  /* 0x0000a30000047ab9 */ /* 0x000fe20000000800 */
[----:B------:R-:W-:Y:S01]  /*1250*/  UMOV UR38, URZ ;  /* 0x0000003f00267c82 */ /* 0x000fe20008000000 */
[----:B------:R-:W-:Y:S01]  /*1260*/  UIADD3 UR4, UR4, 0x7f, URZ ;  /* 0x0000007f04047890 */ /* 0x000fe2000fffe03f */
[----:B------:R-:W-:-:S03]  /*1270*/  UMOV UR39, URZ ;  /* 0x0000003f00277c82 */ /* 0x000fc60008000000 */
[----:B------:R-:W-:-:S04]  /*1280*/  USHF.R.S32.HI UR5, URZ, 0x1f, UR4 ;  /* 0x0000001f3f057899 */ /* 0x000fc80008011404 */
[----:B------:R-:W-:-:S04]  /*1290*/  ULEA.HI UR5, UR5, UR4, URZ, 0x7 ;  /* 0x0000000405057291 */ /* 0x000fc8000f8f383f */
[----:B------:R-:W-:-:S12]  /*12a0*/  USHF.R.S32.HI UR40, URZ, 0x7, UR5 ;  /* 0x000000073f287899 */ /* 0x000fd80008011405 */
.L_x_105:
[----:B------:R-:W-:Y:S01]  /*12b0*/  LOP3.LUT R0, R18, 0x80, RZ, 0xc0, !PT ;  /* 0x0000008012007812 */ /* 0x000fe200078ec0ff */
[----:B------:R-:W2:Y:S01]  /*12c0*/  S2UR UR7, SR_CgaCtaId ;  /* 0x00000000000779c3 */ /* 0x000ea20000008800 */
[----:B------:R-:W-:Y:S02]  /*12d0*/  UMOV UR6, 0x400 ;  /* 0x0000040000067882 */ /* 0x000fe40000000000 */
[----:B------:R-:W-:-:S06]  /*12e0*/  SHF.R.U32.HI R0, RZ, 0x7, R0 ;  /* 0x00000007ff007819 */ /* 0x000fcc0000011600 */
[----:B------:R-:W3:Y:S01]  /*12f0*/  SHFL.IDX PT, R0, R0, RZ, 0x1f ;  /* 0x00001fff00007589 */ /* 0x000ee200000e0000 */
[----:B--2---:R-:W-:Y:S01]  /*1300*/  ULEA UR6, UR7, UR6, 0x18 ;  /* 0x0000000607067291 */ /* 0x004fe2000f8ec03f */
[----:B---3--:R-:W-:-:S13]  /*1310*/  R2UR UR4, R0 ;  /* 0x00000000000472ca */ /* 0x008fda00000e0000 */
[----:B------:R-:W-:-:S04]  /*1320*/  ULEA.HI UR5, UR4, UR4, URZ, 0x1 ;  /* 0x0000000404057291 */ /* 0x000fc8000f8f083f */
[----:B------:R-:W-:-:S04]  /*1330*/  ULOP3.LUT UR5, UR5, 0x7fffe, URZ, 0xc0, !UPT ;  /* 0x0007fffe05057892 */ /* 0x000fc8000f8ec03f */
[----:B------:R-:W-:-:S03]  /*1340*/  UIADD3 UR5, UR4, -UR5, URZ ;  /* 0x8000000504057290 */ /* 0x000fc6000fffe03f */
[----:B------:R-:W-:Y:S01]  /*1350*/  ULDC UR4, c[0x0][0x28c] ;  /* 0x0000a30000047ab9 */ /* 0x000fe20000000800 */
[----:B------:R-:W-:Y:S01]  /*1360*/  ULEA UR5, UR5, UR6, 0xd ;  /* 0x0000000605057291 */ /* 0x000fe2000f8e683f */
[----:B------:R-:W-:-:S03]  /*1370*/  ISETP.LT.AND P0, PT, RZ, UR4, PT ;  /* 0x00000004ff007c0c */ /* 0x000fc6000bf01270 */
[----:B------:R-:W-:-:S04]  /*1380*/  UIADD3 UR5, UR5, 0x180, URZ ;  /* 0x0000018005057890 */ /* 0x000fc8000fffe03f */
[----:B------:R-:W-:-:S04]  /*1390*/  USHF.R.U32.HI UR5, URZ, 0x4, UR5 ;  /* 0x000000043f057899 */ /* 0x000fc80008011605 */
[----:B------:R-:W-:Y:S02]  /*13a0*/  ULOP3.LUT UR41, UR5, 0x3fff, URZ, 0xc0, !UPT ;  /* 0x00003fff05297892 */ /* 0x000fe4000f8ec03f */
[----:B0---4-:R-:W-:Y:S10]  /*13b0*/  @P0 BRA `(.L_x_18) ;  /* 0x0000000000400947 */ /* 0x011ff40003800000 */
[----:B------:R-:W-:Y:S01]  /*13c0*/  MOV R0, 0x0 ;  /* 0x0000000000007802 */ /* 0x000fe20000000f00 */
[----:B------:R-:W-:Y:S01]  /*13d0*/  ULDC.64 UR4, c[0x4][0x68] ;  /* 0x01001a0000047ab9 */ /* 0x000fe20000000a00 */
[----:B------:R-:W-:Y:S01]  /*13e0*/  ULDC.64 UR6, c[0x4][0x8] ;  /* 0x0100020000067ab9 */ /* 0x000fe20000000a00 */
[----:B01----:R-:W-:Y:S01]  /*13f0*/  IMAD.U32 R4, RZ, RZ, UR4 ;  /* 0x00000004ff047e24 */ /* 0x003fe2000f8e00ff */
[----:B------:R0:W1:Y:S01]  /*1400*/  LDC.64 R14, c[0x4][R0] ;  /* 0x01000000000e7b82 */ /* 0x0000620000000a00 */
[----:B------:R-:W-:Y:S01]  /*1410*/  IMAD.U32 R5, RZ, RZ, UR5 ;  /* 0x00000005ff057e24 */ /* 0x000fe2000f8e00ff */
[----:B------:R-:W-:Y:S01]  /*1420*/  ULDC.64 UR4, c[0x4][0x70] ;  /* 0x01001c0000047ab9 */ /* 0x000fe20000000a00 */
[----:B------:R-:W-:Y:S02]  /*1430*/  IMAD.U32 R10, RZ, RZ, UR6 ;  /* 0x00000006ff0a7e24 */ /* 0x000fe4000f8e00ff */
[----:B------:R-:W-:Y:S02]  /*1440*/  IMAD.U32 R6, RZ, RZ, UR4 ;  /* 0x00000004ff067e24 */ /* 0x000fe4000f8e00ff */
[----:B------:R-:W-:-:S02]  /*1450*/  IMAD.U32 R7, RZ, RZ, UR5 ;  /* 0x00000005ff077e24 */ /* 0x000fc4000f8e00ff */
[----:B------:R-:W-:Y:S02]  /*1460*/  IMAD.U32 R11, RZ, RZ, UR7 ;  /* 0x00000007ff0b7e24 */ /* 0x000fe4000f8e00ff */
[----:B------:R-:W-:Y:S02]  /*1470*/  IMAD.MOV.U32 R8, RZ, RZ, 0x1e1 ;  /* 0x000001e1ff087424 */ /* 0x000fe400078e00ff */
[----:B------:R-:W-:Y:S02]  /*1480*/  IMAD.MOV.U32 R12, RZ, RZ, 0x1 ;  /* 0x00000001ff0c7424 */ /* 0x000fe400078e00ff */
[----:B0-----:R-:W-:-:S07]  /*1490*/  IMAD.MOV.U32 R13, RZ, RZ, RZ ;  /* 0x000000ffff0d7224 */ /* 0x001fce00078e00ff */
[----:B------:R-:W-:-:S07]  /*14a0*/  LEPC R20, `(.L_x_18) ;  /* 0x000000001014794e */ /* 0x000fce0000000000 */
[----:B-1---5:R-:W-:Y:S05]  /*14b0*/  CALL.ABS.NOINC R14 ;  /* 0x000000000e007343 */ /* 0x022fea0003c00000 */
.L_x_18:
[----:B------:R-:W-:-:S04]  /*14c0*/  LOP3.LUT R0, R19, 0x1, RZ, 0xfc, !PT ;  /* 0x0000000113007812 */ /* 0x000fc800078efcff */
[----:B------:R-:W-:-:S13]  /*14d0*/  ISETP.NE.AND P0, PT, R0, 0x3, PT ;  /* 0x000000030000780c */ /* 0x000fda0003f05270 */
[----:B------:R-:W-:Y:S05]  /*14e0*/  @!P0 BRA `(.L_x_19) ;  /* 0x0000000000048947 */ /* 0x000fea0003800000 */
[----:B------:R-:W-:Y:S01]  /*14f0*/  BPT.TRAP 0x1 ;  /* 0x000000040000795c */ /* 0x000fe20000300000 */
.L_x_19:
[----:B------:R-:W2:Y:S01]  /*1500*/  S2UR UR5, SR_CgaCtaId ;  /* 0x00000000000579c3 */ /* 0x000ea20000008800 */
[----:B------:R-:W-:Y:S01]  /*1510*/  UMOV UR4, 0x400 ;  /* 0x0000040000047882 */ /* 0x000fe20000000000 */
[----:B------:R-:W-:Y:S02]  /*1520*/  IMAD.U32 R0, RZ, RZ, UR38 ;  /* 0x00000026ff007e24 */ /* 0x000fe4000f8e00ff */
[----:B------:R-:W-:-:S03]  /*1530*/  IMAD.U32 R3, RZ, RZ, UR39 ;  /* 0x00000027ff037e24 */ /* 0x000fc6000f8e00ff */
[----:B------:R-:W-:Y:S01]  /*1540*/  SHF.L.U32 R0, R0, 0x1f, RZ ;  /* 0x0000001f00007819 */ /* 0x000fe200000006ff */
[----:B--2---:R-:W-:-:S06]  /*1550*/  ULEA UR4, UR5, UR4, 0x18 ;  /* 0x0000000405047291 */ /* 0x004fcc000f8ec03f */
[----:B------:R-:W-:-:S04]  /*1560*/  IMAD.U32 R6, RZ, RZ, UR4 ;  /* 0x00000004ff067e24 */ /* 0x000fc8000f8e00ff */
[----:B------:R-:W-:-:S04]  /*1570*/  IMAD R3, R3, 0x8, R6 ;  /* 0x0000000803037824 */ /* 0x000fc800078e0206 */
[----:B------:R2:W3:Y:S01]  /*1580*/  SYNCS.PHASECHK.TRANS64.TRYWAIT P1, [R3+URZ], R0 ;  /* 0x00000000030075a7 */ /* 0x0004e2000802017f */
[----:B------:R-:W-:Y:S05]  /*1590*/  @!P0 BRA `(.L_x_20) ;  /* 0x0000000000048947 */ /* 0x000fea0003800000 */
[----:B------:R-:W-:Y:S01]  /*15a0*/  BPT.TRAP 0x1 ;  /* 0x000000040000795c */ /* 0x000fe20000300000 */
.L_x_20:
[----:B---3--:R-:W-:Y:S05]  /*15b0*/  @P1 BRA `(.L_x_21) ;  /* 0x0000000000081947 */ /* 0x008fea0003800000 */
[----:B------:R-:W3:Y:S02]  /*15c0*/  SYNCS.PHASECHK.TRANS64.TRYWAIT P1, [R3+URZ], R0 ;  /* 0x00000000030075a7 */ /* 0x000ee4000802017f */
[----:B---3--:R-:W-:Y:S05]  /*15d0*/  @!P1 BRA `(.L_x_22) ;  /* 0x0000004400e49947 */ /* 0x008fea0003800000 */
.L_x_21:
[----:B------:R-:W-:-:S04]  /*15e0*/  UISETP.LT.AND UP0, UPT, UR40, 0x1, UPT ;  /* 0x000000012800788c */ /* 0x000fc8000bf01270 */
[----:B------:R-:W-:-:S06]  /*15f0*/  USEL UR4, UR40, 0x1, UP0 ;  /* 0x0000000128047887 */ /* 0x000fcc0008000000 */
[----:B--23--:R-:W-:Y:S01]  /*1600*/  IMAD.U32 R0, RZ, RZ, UR4 ;  /* 0x00000004ff007e24 */ /* 0x00cfe2000f8e00ff */
[----:B------:R-:W-:Y:S05]  /*1610*/  WARPSYNC.ALL ;  /* 0x0000000000007948 */ /* 0x000fea0003800000 */
[----:B------:R-:W-:-:S04]  /*1620*/  IADD3 R0, -R0, UR40, RZ ;  /* 0x0000002800007c10 */ /* 0x000fc8000fffe1ff */
[----:B------:R-:W-:Y:S02]  /*1630*/  ISETP.GE.AND P1, PT, R0, 0x1, PT ;  /* 0x000000010000780c */ /* 0x000fe40003f26270 */
[----:B------:R-:W-:Y:S01]  /*1640*/  R2UR UR4, R6 ;  /* 0x00000000060472ca */ /* 0x000fe200000e0000 */
[----:B------:R-:W-:Y:S01]  /*1650*/  WARPGROUP.ARRIVE ;  /* 0x00000000000079c5 */ /* 0x000fe20000000000 */
[----:B------:R-:W-:Y:S01]  /*1660*/  UMOV UR9, 0x40000040 ;  /* 0x4000004000097882 */ /* 0x000fe20000000000 */
[----:B------:R-:W-:-:S10]  /*1670*/  UMOV UR11, 0x40000040 ;  /* 0x40000040000b7882 */ /* 0x000fd40000000000 */
[----:B------:R-:W-:-:S04]  /*1680*/  UIADD3 UR4, UR4, 0x24180, URZ ;  /* 0x0002418004047890 */ /* 0x000fc8000fffe03f */
[----:B------:R-:W-:-:S04]  /*1690*/  USHF.R.U32.HI UR4, URZ, 0x4, UR4 ;  /* 0x000000043f047899 */ /* 0x000fc80008011604 */
[----:B------:R-:W-:Y:S02]  /*16a0*/  ULOP3.LUT UR5, UR4, 0x3fff, URZ, 0xc0, !UPT ;  /* 0x00003fff04057892 */ /* 0x000fe4000f8ec03f */
[----:B------:R-:W-:Y:S02]  /*16b0*/  ULOP3.LUT UR4, UR41, 0x10000, URZ, 0xfc, !UPT ;  /* 0x0001000029047892 */ /* 0x000fe4000f8efc3f */
[----:B------:R-:W-:Y:S02]  /*16c0*/  ULOP3.LUT UR5, UR5, 0x10000, URZ, 0xfc, !UPT ;  /* 0x0001000005057892 */ /* 0x000fe4000f8efc3f */
[----:B------:R-:W-:Y:S02]  /*16d0*/  ULEA UR6, UR39, UR4, 0xa ;  /* 0x0000000427067291 */ /* 0x000fe4000f8e503f */
[----:B------:R-:W-:-:S05]  /*16e0*/  ULEA UR7, UR39, UR5, 0x9 ;  /* 0x0000000527077291 */ /* 0x000fca000f8e483f */
[----:B------:R-:W-:Y:S02]  /*16f0*/  UMOV UR8, UR6 ;  /* 0x0000000600087c82 */ /* 0x000fe40008000000 */
[----:B------:R-:W-:Y:S02]  /*1700*/  UMOV UR10, UR7 ;  /* 0x00000007000a7c82 */ /* 0x000fe40008000000 */
[----:B------:R-:W-:Y:S01]  /*1710*/  IGMMA.64x64x32.S8.S8 R24, gdesc[UR8], RZ, !UPT, gsb0 ;  /* 0x01e00000081879f1 */ /* 0x000fe2000c0410ff */
[----:B------:R-:W-:Y:S02]  /*1720*/  UIADD3 UR8, UR6, 0x2, URZ ;  /* 0x0000000206087890 */ /* 0x000fe4000fffe03f */
[----:B------:R-:W-:Y:S01]  /*1730*/  UIADD3 UR10, UR7, 0x2, URZ ;  /* 0x00000002070a7890 */ /* 0x000fe2000fffe03f */
[----:B------:R-:W-:Y:S01]  /*1740*/  UMOV UR9, 0x40000040 ;  /* 0x4000004000097882 */ /* 0x000fe20000000000 */
[----:B------:R-:W-:Y:S01]  /*1750*/  UMOV UR11, 0x40000040 ;  /* 0x40000040000b7882 */ /* 0x000fe20000000000 */
[----:B------:R-:W-:-:S02]  /*1760*/  WARPGROUP.DEPBAR.LE gsb0, 0x0 ;  /* 0x00008000000079c5 */ /* 0x000fc40000010000 */
[----:B------:R-:W-:-:S06]  /*1770*/  WARPGROUP.ARRIVE ;  /* 0x00000000000079c5 */ /* 0x000fcc0000000000 */
[----:B------:R-:W-:Y:S01]  /*1780*/  IGMMA.64x64x32.S8.S8 R24, gdesc[UR8], R24, gsb0 ;  /* 0x01e00000081879f1 */ /* 0x000fe20008041018 */
[----:B------:R-:W-:Y:S02]  /*1790*/  UIADD3 UR8, UR6, 0x4, URZ ;  /* 0x0000000406087890 */ /* 0x000fe4000fffe03f */
[----:B------:R-:W-:Y:S01]  /*17a0*/  UIADD3 UR10, UR7, 0x4, URZ ;  /* 0x00000004070a7890 */ /* 0x000fe2000fffe03f */
[----:B------:R-:W-:Y:S01]  /*17b0*/  UMOV UR9, 0x40000040 ;  /* 0x4000004000097882 */ /* 0x000fe20000000000 */
[----:B------:R-:W-:Y:S01]  /*17c0*/  UMOV UR11, 0x40000040 ;  /* 0x40000040000b7882 */ /* 0x000fe20000000000 */
[----:B------:R-:W-:Y:S02]  /*17d0*/  WARPGROUP.DEPBAR.LE gsb0, 0x0 ;  /* 0x00008000000079c5 */ /* 0x000fe40000010000 */
        /* <DEDUP_REMOVED lines=8> */
[----:B------:R-:W-:Y:S03]  /*1860*/  IGMMA.64x64x32.S8.S8 R24, gdesc[UR8], R24, gsb0 ;  /* 0x01e00000081879f1 */ /* 0x000fe60008041018 */
[----:B------:R-:W-:Y:S02]  /*1870*/  WARPGROUP.DEPBAR.LE gsb0, 0x0 ;  /* 0x00008000000079c5 */ /* 0x000fe40000010000 */
[----:B------:R-:W-:Y:S05]  /*1880*/  @!P1 BRA `(.L_x_23) ;  /* 0x0000000400249947 */ /* 0x000fea0003800000 */
[----:B------:R-:W-:Y:S02]  /*1890*/  UIADD3 UR6, UR39, 0x1, URZ ;  /* 0x0000000127067890 */ /* 0x000fe4000fffe03f */
[----:B------:R-:W-:Y:S02]  /*18a0*/  IMAD.U32 R3, RZ, RZ, UR39 ;  /* 0x00000027ff037e24 */ /* 0x000fe4000f8e00ff */
[----:B------:R-:W-:-:S04]  /*18b0*/  UISETP.NE.AND UP0, UPT, UR6, 0x9, UPT ;  /* 0x000000090600788c */ /* 0x000fc8000bf05270 */
[----:B------:R-:W-:Y:S02]  /*18c0*/  USEL UR7, URZ, 0x1, UP0 ;  /* 0x000000013f077887 */ /* 0x000fe40008000000 */
[----:B------:R-:W-:Y:S02]  /*18d0*/  USEL UR6, UR6, URZ, UP0 ;  /* 0x0000003f06067287 */ /* 0x000fe40008000000 */
[----:B------:R-:W-:-:S06]  /*18e0*/  ULOP3.LUT UR7, UR38, UR7, URZ, 0x3c, !UPT ;  /* 0x0000000726077292 */ /* 0x000fcc000f8e3c3f */
[----:B------:R-:W-:-:S07]  /*18f0*/  IMAD.U32 R7, RZ, RZ, UR7 ;  /* 0x00000007ff077e24 */ /* 0x000fce000f8e00ff */
.L_x_30:
[----:B------:R-:W-:Y:S05]  /*1900*/  @!P0 BRA `(.L_x_24) ;  /* 0x0000000000048947 */ /* 0x000fea0003800000 */
[----:B------:R-:W-:Y:S01]  /*1910*/  BPT.TRAP 0x1 ;  /* 0x000000040000795c */ /* 0x000fe20000300000 */
.L_x_24:
[----:B------:R-:W2:Y:S01]  /*1920*/  S2UR UR8, SR_CgaCtaId ;  /* 0x00000000000879c3 */ /* 0x000ea20000008800 */
[----:B------:R-:W-:Y:S01]  /*1930*/  UMOV UR7, 0x400 ;  /* 0x0000040000077882 */ /* 0x000fe20000000000 */
[----:B01----:R-:W-:Y:S01]  /*1940*/  IMAD.U32 R5, RZ, RZ, UR6 ;  /* 0x00000006ff057e24 */ /* 0x003fe2000f8e00ff */
[----:B------:R-:W-:Y:S01]  /*1950*/  SHF.L.U32 R4, R7, 0x1f, RZ ;  /* 0x0000001f07047819 */ /* 0x000fe200000006ff */
[----:B--2---:R-:W-:-:S06]  /*1960*/  ULEA UR7, UR8, UR7, 0x18 ;  /* 0x0000000708077291 */ /* 0x004fcc000f8ec03f */
[----:B------:R-:W-:-:S04]  /*1970*/  IMAD.U32 R6, RZ, RZ, UR7 ;  /* 0x00000007ff067e24 */ /* 0x000fc8000f8e00ff */
[----:B------:R-:W-:-:S04]  /*1980*/  IMAD R5, R5, 0x8, R6 ;  /* 0x0000000805057824 */ /* 0x000fc800078e0206 */
[----:B------:R0:W1:Y:S01]  /*1990*/  SYNCS.PHASECHK.TRANS64.TRYWAIT P1, [R5+URZ], R4 ;  /* 0x00000004050075a7 */ /* 0x000062000802017f */
[----:B------:R-:W-:Y:S05]  /*19a0*/  @!P0 BRA `(.L_x_25) ;  /* 0x0000000000048947 */ /* 0x000fea0003800000 */
[----:B------:R-:W-:Y:S01]  /*19b0*/  BPT.TRAP 0x1 ;  /* 0x000000040000795c */ /* 0x000fe20000300000 */
.L_x_25:
[----:B-1----:R-:W-:Y:S05]  /*19c0*/  @P1 BRA `(.L_x_26) ;  /* 0x0000000000081947 */ /* 0x002fea0003800000 */
[----:B------:R-:W1:Y:S02]  /*19d0*/  SYNCS.PHASECHK.TRANS64.TRYWAIT P1, [R5+URZ], R4 ;  /* 0x00000004050075a7 */ /* 0x000e64000802017f */
[----:B-1----:R-:W-:Y:S05]  /*19e0*/  @!P1 BRA `(.L_x_27) ;  /* 0x0000004000f49947 */ /* 0x002fea0003800000 */
.L_x_26:
[----:B------:R-:W-:Y:S01]  /*19f0*/  ULEA UR7, UR6, UR4, 0xa ;  /* 0x0000000406077291 */ /* 0x000fe2000f8e503f */
[----:B------:R-:W-:Y:S01]  /*1a00*/  WARPGROUP.ARRIVE ;  /* 0x00000000000079c5 */ /* 0x000fe20000000000 */
[----:B------:R-:W-:Y:S01]  /*1a10*/  ULEA UR12, UR6, UR5, 0x9 ;  /* 0x00000005060c7291 */ /* 0x000fe2000f8e483f */
[----:B------:R-:W-:Y:S01]  /*1a20*/  UMOV UR9, 0x40000040 ;  /* 0x4000004000097882 */ /* 0x000fe20000000000 */
[----:B------:R-:W-:-:S03]  /*1a30*/  UMOV UR11, 0x40000040 ;  /* 0x40000040000b7882 */ /* 0x000fc60000000000 */
[----:B------:R-:W-:Y:S02]  /*1a40*/  UMOV UR8, UR7 ;  /* 0x0000000700087c82 */ /* 0x000fe40008000000 */
[----:B------:R-:W-:Y:S02]  /*1a50*/  UMOV UR10, UR12 ;  /* 0x0000000c000a7c82 */ /* 0x000fe40008000000 */
[----:B------:R-:W-:Y:S01]  /*1a60*/  IGMMA.64x64x32.S8.S8 R24, gdesc[UR8], R24, gsb0 ;  /* 0x01e00000081879f1 */ /* 0x000fe20008041018 */
        /* <DEDUP_REMOVED lines=23> */
[----:B------:R-:W-:Y:S01]  /*1be0*/  BPT.TRAP 0x1 ;  /* 0x000000040000795c */ /* 0x000fe20000300000 */
.L_x_28:
[----:B------:R-:W-:-:S13]  /*1bf0*/  ISETP.NE.AND P1, PT, R23, RZ, PT ;  /* 0x000000ff1700720c */ /* 0x000fda0003f25270 */
[----:B01----:R-:W-:-:S04]  /*1c00*/  @P1 IMAD R4, R3, 0x8, R6 ;  /* 0x0000000803041824 */ /* 0x003fc800078e0206 */
[----:B------:R-:W-:-:S05]  /*1c10*/  @P1 VIADD R5, R4, 0x48 ;  /* 0x0000004804051836 */ /* 0x000fca0000000000 */
[----:B------:R-:W-:-:S04]  /*1c20*/  @P1 PRMT R5, R22, 0x654, R5 ;  /* 0x0000065416051816 */ /* 0x000fc80000000005 */
[----:B------:R0:W-:Y:S01]  /*1c30*/  @P1 SYNCS.ARRIVE.TRANS64.RED.A1T0 RZ, [R5+URZ], RZ ;  /* 0x000000ff05ff19a7 */ /* 0x0001e2000810043f */
[----:B------:R-:W-:-:S13]  /*1c40*/  ISETP.GT.U32.AND P1, PT, R19, 0x1, PT ;  /* 0x000000011300780c */ /* 0x000fda0003f24070 */
[----:B0-----:R-:W-:Y:S05]  /*1c50*/  @P1 BRA `(.L_x_29) ;  /* 0x0000000000041947 */ /* 0x001fea0003800000 */
[----:B------:R-:W-:Y:S01]  /*1c60*/  BPT.TRAP 0x1 ;  /* 0x000000040000795c */ /* 0x000fe20000300000 */
.L_x_29:
[----:B------:R-:W-:Y:S01]  /*1c70*/  UIADD3 UR6, UR6, 0x1, URZ ;  /* 0x0000000106067890 */ /* 0x000fe2000fffe03f */
[C---:B------:R-:W-:Y:S01]  /*1c80*/  ISETP.GT.AND P2, PT, R0.reuse, 0x1, PT ;  /* 0x000000010000780c */ /* 0x040fe20003f44270 */
[----:B------:R-:W-:Y:S02]  /*1c90*/  VIADD R3, R3, 0x1 ;  /* 0x0000000103037836 */ /* 0x000fe40000000000 */
[----:B------:R-:W-:Y:S01]  /*1ca0*/  UISETP.NE.AND UP0, UPT, UR6, 0x9, UPT ;  /* 0x000000090600788c */ /* 0x000fe2000bf05270 */
[----:B------:R-:W-:Y:S02]  /*1cb0*/  VIADD R0, R0, 0xffffffff ;  /* 0xffffffff00007836 */ /* 0x000fe40000000000 */
[C---:B------:R-:W-:Y:S01]  /*1cc0*/  ISETP.NE.AND P1, PT, R3.reuse, 0x9, PT ;  /* 0x000000090300780c */ /* 0x040fe20003f25270 */
[----:B------:R-:W-:Y:S02]  /*1cd0*/  USEL UR7, URZ, 0x1, UP0 ;  /* 0x000000013f077887 */ /* 0x000fe40008000000 */
[----:B------:R-:W-:Y:S01]  /*1ce0*/  USEL UR6, UR6, URZ, UP0 ;  /* 0x0000003f06067287 */ /* 0x000fe20008000000 */
[----:B------:R-:W-:-:S03]  /*1cf0*/  SEL R3, R3, RZ, P1 ;  /* 0x000000ff03037207 */ /* 0x000fc60000800000 */
[----:B------:R-:W-:Y:S01]  /*1d00*/  LOP3.LUT R7, R7, UR7, RZ, 0x3c, !PT ;  /* 0x0000000707077c12 */ /* 0x000fe2000f8e3cff */
[----:B------:R-:W-:Y:S07]  /*1d10*/  @P2 BRA `(.L_x_30) ;  /* 0xfffffff800f82947 */ /* 0x000fee000383ffff */
.L_x_23:
[----:B------:R-:W2:Y:S02]  /*1d20*/  LDC R0, c[0x0][0x28c] ;  /* 0x0000a300ff007b82 */ /* 0x000ea40000000800 */
[----:B--2---:R-:W-:-:S13]  /*1d30*/  ISETP.GE.AND P1, PT, R0, 0x1, PT ;  /* 0x000000010000780c */ /* 0x004fda0003f26270 */
[----:B------:R-:W-:Y:S05]  /*1d40*/  @!P1 BRA `(.L_x_31) ;  /* 0x0000000000509947 */ /* 0x000fea0003800000 */
[----:B------:R-:W-:Y:S05]  /*1d50*/  @!P0 BRA `(.L_x_32) ;  /* 0x0000000000048947 */ /* 0x000fea0003800000 */
[----:B------:R-:W-:Y:S01]  /*1d60*/  BPT.TRAP 0x1 ;  /* 0x000000040000795c */ /* 0x000fe20000300000 */
.L_x_32:
[----:B------:R-:W-:Y:S01]  /*1d70*/  ISETP.NE.AND P0, PT, R23, RZ, PT ;  /* 0x000000ff1700720c */ /* 0x000fe20003f05270 */
[----:B------:R-:W-:Y:S01]  /*1d80*/  BSSY B0, `(.L_x_33) ;  /* 0x000000e000007945 */ /* 0x000fe20003800000 */
[----:B------:R-:W-:-:S11]  /*1d90*/  ISETP.GT.U32.AND P1, PT, R19, 0x1, PT ;  /* 0x000000011300780c */ /* 0x000fd60003f24070 */
[----:B------:R-:W-:Y:S05]  /*1da0*/  @!P0 BRA `(.L_x_34) ;  /* 0x00000000002c8947 */ /* 0x000fea0003800000 */
[----:B------:R-:W-:-:S04]  /*1db0*/  UISETP.LT.AND UP0, UPT, UR40, 0x1, UPT ;  /* 0x000000012800788c */ /* 0x000fc8000bf01270 */
[----:B------:R-:W-:-:S04]  /*1dc0*/  USEL UR6, UR40, 0x1, UP0 ;  /* 0x0000000128067887 */ /* 0x000fc80008000000 */
[----:B------:R-:W-:-:S04]  /*1dd0*/  UIADD3 UR6, UR39, UR40, -UR6 ;  /* 0x0000002827067290 */ /* 0x000fc8000fffe806 */
[----:B------:R-:W-:-:S04]  /*1de0*/  UIMAD.WIDE.U32 UR4, UR6, 0x38e38e39, URZ ;  /* 0x38e38e39060478a5 */ /* 0x000fc8000f8e003f */
[----:B------:R-:W-:-:S04]  /*1df0*/  USHF.R.U32.HI UR4, URZ, 0x1, UR5 ;  /* 0x000000013f047899 */ /* 0x000fc80008011605 */
[----:B------:R-:W-:-:S06]  /*1e00*/  UIMAD UR6, UR4, -0x9, UR6 ;  /* 0xfffffff7040678a4 */ /* 0x000fcc000f8e0206 */
[----:B------:R-:W-:-:S04]  /*1e10*/  IMAD.U32 R3, RZ, RZ, UR6 ;  /* 0x00000006ff037e24 */ /* 0x000fc8000f8e00ff */
[----:B------:R-:W-:-:S04]  /*1e20*/  IMAD R0, R3, 0x8, R6 ;  /* 0x0000000803007824 */ /* 0x000fc800078e0206 */
[----:B------:R-:W-:-:S05]  /*1e30*/  VIADD R3, R0, 0x48 ;  /* 0x0000004800037836 */ /* 0x000fca0000000000 */
[----:B------:R-:W-:-:S04]  /*1e40*/  PRMT R3, R22, 0x654, R3 ;  /* 0x0000065416037816 */ /* 0x000fc80000000003 */
[----:B------:R2:W-:Y:S03]  /*1e50*/  SYNCS.ARRIVE.TRANS64.RED.A1T0 RZ, [R3+URZ], RZ ;  /* 0x000000ff03ff79a7 */ /* 0x0005e6000810043f */
.L_x_34:
[----:B------:R-:W-:Y:S05]  /*1e60*/  BSYNC B0 ;  /* 0x0000000000007941 */ /* 0x000fea0003800000 */
.L_x_33:
[----:B------:R-:W-:Y:S05]  /*1e70*/  @P1 BRA `(.L_x_31) ;  /* 0x0000000000041947 */ /* 0x000fea0003800000 */
[----:B------:R-:W-:Y:S01]  /*1e80*/  BPT.TRAP 0x1 ;  /* 0x000000040000795c */ /* 0x000fe20000300000 */
.L_x_31:
[----:B------:R-:W3:Y:S01]  /*1e90*/  LDC R8, c[0x0][0x288] ;  /* 0x0000a200ff087b82 */ /* 0x000ee20000000800 */
[----:B01----:R-:W-:Y:S01]  /*1ea0*/  LOP3.LUT R4, R18, 0x60, RZ, 0xc0, !PT ;  /* 0x0000006012047812 */ /* 0x003fe200078ec0ff */
[----:B------:R-:W-:Y:S01]  /*1eb0*/  IMAD.SHL.U32 R7, R60, 0x40, RZ ;  /* 0x000000403c077824 */ /* 0x000fe200078e00ff */
[----:B------:R-:W-:Y:S01]  /*1ec0*/  UIADD3 UR39, UR40, UR39, URZ ;  /* 0x0000002728277290 */ /* 0x000fe2000fffe03f */
[----:B------:R-:W-:Y:S01]  /*1ed0*/  SHF.R.U32.HI R0, RZ, 0x2, R18 ;  /* 0x00000002ff007819 */ /* 0x000fe20000011612 */
[----:B------:R-:W-:Y:S01]  /*1ee0*/  IMAD.SHL.U32 R13, R59, 0x80, RZ ;  /* 0x000000803b0d7824 */ /* 0x000fe200078e00ff */
[----:B------:R-:W-:Y:S01]  /*1ef0*/  SHF.R.U32.HI R6, RZ, 0x1, R4 ;  /* 0x00000001ff067819 */ /* 0x000fe20000011604 */
[----:B------:R-:W-:Y:S01]  /*1f00*/  UISETP.GT.U32.AND UP0, UPT, UR39, 0x8, UPT ;  /* 0x000000082700788c */ /* 0x000fe2000bf04070 */
[----:B------:R-:W-:Y:S01]  /*1f10*/  LOP3.LUT R4, R18, 0x3, RZ, 0xc0, !PT ;  /* 0x0000000312047812 */ /* 0x000fe200078ec0ff */
[----:B------:R-:W-:Y:S01]  /*1f20*/  ULDC UR7, c[0x0][0x284] ;  /* 0x0000a10000077ab9 */ /* 0x000fe20000000800 */
[----:B------:R-:W-:Y:S01]  /*1f30*/  SHF.R.U32.HI R5, RZ, 0x7, R18 ;  /* 0x00000007ff057819 */ /* 0x000fe20000011612 */
[----:B------:R-:W-:Y:S01]  /*1f40*/  UISETP.LT.U32.AND UP0, UPT, UR40, 0x9, UP0 ;  /* 0x000000092800788c */ /* 0x000fe20008701070 */
[----:B--2---:R-:W-:Y:S01]  /*1f50*/  LOP3.LUT R3, R0, 0x7, RZ, 0xc0, !PT ;  /* 0x0000000700037812 */ /* 0x004fe200078ec0ff */
[----:B------:R-:W-:Y:S01]  /*1f60*/  UISETP.GE.U32.AND UP1, UPT, UR40, 0x9, UPT ;  /* 0x000000092800788c */ /* 0x000fe2000bf26070 */
[----:B------:R-:W-:Y:S01]  /*1f70*/  LOP3.LUT R0, R5, 0x1, RZ, 0xc0, !PT ;  /* 0x0000000105007812 */ /* 0x000fe200078ec0ff */
[----:B------:R-:W-:Y:S01]  /*1f80*/  ULDC.64 UR8, c[0x0][0x5d0] ;  /* 0x0001740000087ab9 */ /* 0x000fe20000000a00 */
[----:B------:R-:W-:Y:S01]  /*1f90*/  SHF.R.S32.HI R14, RZ, 0x1f, R61 ;  /* 0x0000001fff0e7819 */ /* 0x000fe2000001143d */
[----:B------:R-:W-:Y:S01]  /*1fa0*/  UIMAD.WIDE.U32 UR4, UR39, 0x38e38e39, URZ ;  /* 0x38e38e39270478a5 */ /* 0x000fe2000f8e003f */
[----:B------:R-:W-:Y:S01]  /*1fb0*/  IADD3 R5, RZ, -R6, -R3 ;  /* 0x80000006ff057210 */ /* 0x000fe20007ffe803 */
[----:B------:R-:W-:Y:S01]  /*1fc0*/  IMAD.SHL.U32 R10, R0, 0x40, RZ ;  /* 0x00000040000a7824 */ /* 0x000fe200078e00ff */
[----:B------:R-:W-:-:S02]  /*1fd0*/  USEL UR6, URZ, 0x1, !UP0 ;  /* 0x000000013f067887 */ /* 0x000fc4000c000000 */
[----:B------:R-:W-:Y:S01]  /*1fe0*/  USHF.R.U32.HI UR4, URZ, 0x1, UR5 ;  /* 0x000000013f047899 */ /* 0x000fe20008011605 */
[----:B------:R-:W-:Y:S01]  /*1ff0*/  IMAD R0, R0, -0x40, R5 ;  /* 0xffffffc000007824 */ /* 0x000fe200078e0205 */
[----:B---3--:R-:W-:Y:S01]  /*2000*/  ISETP.GE.AND P0, PT, R7, R8, PT ;  /* 0x000000080700720c */ /* 0x008fe20003f06270 */
[----:B------:R-:W-:Y:S01]  /*2010*/  IMAD R12, R4, -0x2, R8 ;  /* 0xfffffffe040c7824 */ /* 0x000fe200078e0208 */
[----:B------:R-:W-:Y:S01]  /*2020*/  ULOP3.LUT UR38, UR38, UR6, URZ, 0x3c, !UPT ;  /* 0x0000000626267292 */ /* 0x000fe2000f8e3c3f */
[----:B------:R-:W-:Y:S01]  /*2030*/  IMAD.SHL.U32 R8, R18, 0x2, RZ ;  /* 0x0000000212087824 */ /* 0x000fe200078e00ff */
[----:B------:R-:W-:Y:S01]  /*2040*/  ISETP.GE.OR P0, PT, R13, UR7, P0 ;  /* 0x000000070d007c0c */ /* 0x000fe20008706670 */
[----:B------:R-:W-:Y:S01]  /*2050*/  IMAD R4, R14, UR8, RZ ;  /* 0x000000080e047c24 */ /* 0x000fe2000f8e02ff */
[----:B------:R-:W-:Y:S01]  /*2060*/  LOP3.LUT R3, R10, 0x40, R3, 0xe2, !PT ;  /* 0x000000400a037812 */ /* 0x000fe200078ee203 */
[----:B------:R-:W-:Y:S01]  /*2070*/  IMAD.WIDE R10, R59, 0x80, RZ ;  /* 0x000000803b0a7825 */ /* 0x000fe200078e02ff */
[----:B------:R-:W-:Y:S01]  /*2080*/  LOP3.LUT R8, R7, 0x6, R8, 0xf8, !PT ;  /* 0x0000000607087812 */ /* 0x000fe200078ef808 */
[----:B------:R-:W-:Y:S01]  /*2090*/  UIMAD UR39, UR4, -0x9, UR39 ;  /* 0xfffffff7042778a4 */ /* 0x000fe2000f8e0227 */
[----:B------:R-:W-:Y:S01]  /*20a0*/  IADD3 R20, -R13, UR7, R0 ;  /* 0x000000070d147c10 */ /* 0x000fe2000fffe100 */
[----:B------:R-:W-:Y:S01]  /*20b0*/  IMAD R15, R61, UR9, R4 ;  /* 0x000000093d0f7c24 */ /* 0x000fe2000f8e0204 */
[----:B------:R-:W-:Y:S01]  /*20c0*/  SHF.R.S32.HI R9, RZ, 0x1f, R8 ;  /* 0x0000001fff097819 */ /* 0x000fe20000011408 */
[----:B------:R-:W-:Y:S01]  /*20d0*/  @UP1 ULOP3.LUT UR38, UR38, 0x1, UR4, 0x78, !UPT ;  /* 0x0000000126261892 */ /* 0x000fe2000f8e7804 */
[----:B------:R-:W-:Y:S01]  /*20e0*/  LOP3.LUT R67, R10, R3, R6, 0xfe, !PT ;  /* 0x000000030a437212 */ /* 0x000fe200078efe06 */
[----:B------:R-:W-:-:S02]  /*20f0*/  IMAD.IADD R60, R12, 0x1, -R7 ;  /* 0x000000010c3c7824 */ /* 0x000fc400078e0a07 */
[----:B------:R-:W-:-:S04]  /*2100*/  IMAD.WIDE.U32 R4, R61, UR8, R8 ;  /* 0x000000083d047c25 */ /* 0x000fc8000f8e0008 */
[----:B------:R-:W-:Y:S02]  /*2110*/  IMAD.IADD R5, R5, 0x1, R15 ;  /* 0x0000000105057824 */ /* 0x000fe400078e020f */
[----:B------:R-:W-:Y:S01]  /*2120*/  IMAD.MOV.U32 R59, RZ, RZ, -0x1 ;  /* 0xffffffffff3b7424 */ /* 0x000fe200078e00ff */
[----:B------:R-:W-:Y:S06]  /*2130*/  @P0 BRA `(.L_x_35) ;  /* 0x0000001c00100947 */ /* 0x000fec0003800000 */
[----:B------:R-:W0:Y:S01]  /*2140*/  LDC.64 R12, c[0x0][0x5c8] ;  /* 0x00017200ff0c7b82 */ /* 0x000e220000000a00 */
[----:B------:R-:W-:Y:S01]  /*2150*/  ULDC.64 UR4, c[0x0][0x5c0] ;  /* 0x0001700000047ab9 */ /* 0x000fe20000000a00 */
[----:B------:R-:W-:Y:S01]  /*2160*/  BSSY B0, `(.L_x_35) ;  /* 0x00001c1000007945 */ /* 0x000fe20003800000 */
[-C--:B0-----:R-:W-:Y:S02]  /*2170*/  IMAD R0, R11, R12.reuse, RZ ;  /* 0x0000000c0b007224 */ /* 0x081fe400078e02ff */
[----:B------:R-:W-:-:S04]  /*2180*/  IMAD.WIDE.U32 R4, R67, R12, R4 ;  /* 0x0000000c43047225 */ /* 0x000fc800078e0004 */
[----:B------:R-:W-:Y:S01]  /*2190*/  IMAD R3, R67, R13, R0 ;  /* 0x0000000d43037224 */ /* 0x000fe200078e0200 */
[----:B------:R-:W-:-:S03]  /*21a0*/  IADD3 R6, P0, R4, UR4, RZ ;  /* 0x0000000404067c10 */ /* 0x000fc6000ff1e0ff */
[----:B------:R-:W-:Y:S01]  /*21b0*/  IMAD.IADD R3, R5, 0x1, R3 ;  /* 0x0000000105037824 */ /* 0x000fe200078e0203 */
[----:B------:R-:W-:-:S04]  /*21c0*/  LEA R4, P1, R12, R6, 0x3 ;  /* 0x000000060c047211 */ /* 0x000fc800078218ff */
[----:B------:R-:W-:Y:S02]  /*21d0*/  IADD3.X R7, R3, UR5, RZ, P0, !PT ;  /* 0x0000000503077c10 */ /* 0x000fe400087fe4ff */
[----:B-----5:R-:W-:Y:S02]  /*21e0*/  ISETP.NE.AND P0, PT, R57, RZ, PT ;  /* 0x000000ff3900720c */ /* 0x020fe40003f05270 */
[----:B------:R-:W-:-:S11]  /*21f0*/  LEA.HI.X R5, R12, R7, R13, 0x3, P1 ;  /* 0x000000070c057211 */ /* 0x000fd600008f1c0d */
[----:B------:R-:W-:Y:S05]  /*2200*/  @!P0 BRA `(.L_x_36) ;  /* 0x0000001400188947 */ /* 0x000fea0003800000 */
[----:B------:R-:W0:Y:S01]  /*2210*/  LDC.64 R62, c[0x0][0x5b0] ;  /* 0x00016c00ff3e7b82 */ /* 0x000e220000000a00 */
[----:B------:R-:W-:Y:S01]  /*2220*/  ULDC.64 UR4, c[0x0][0x5b8] ;  /* 0x00016e0000047ab9 */ /* 0x000fe20000000a00 */
[----:B------:R-:W-:Y:S01]  /*2230*/  ISETP.GE.AND P3, PT, R60, 0x1, PT ;  /* 0x000000013c00780c */ /* 0x000fe20003f66270 */
[----:B------:R-:W-:Y:S01]  /*2240*/  IMAD R0, R14, UR4, RZ ;  /* 0x000000040e007c24 */ /* 0x000fe2000f8e02ff */
[----:B------:R-:W-:Y:S01]  /*2250*/  BSSY B1, `(.L_x_37) ;  /* 0x000000e000017945 */ /* 0x000fe20003800000 */
[C---:B------:R-:W-:Y:S01]  /*2260*/  IMAD.WIDE.U32 R14, R61.reuse, UR4, R8 ;  /* 0x000000043d0e7c25 */ /* 0x040fe2000f8e0008 */
[----:B------:R-:W-:Y:S02]  /*2270*/  ISETP.LT.OR P1, PT, R20, 0x1, !P3 ;  /* 0x000000011400780c */ /* 0x000fe40005f21670 */
[----:B------:R-:W1:Y:S01]  /*2280*/  LDC.64 R64, c[0x0][0x5a8] ;  /* 0x00016a00ff407b82 */ /* 0x000e620000000a00 */
[----:B------:R-:W-:Y:S02]  /*2290*/  IMAD R13, R61, UR5, R0 ;  /* 0x000000053d0d7c24 */ /* 0x000fe4000f8e0200 */
[----:B------:R-:W-:-:S02]  /*22a0*/  IMAD.MOV.U32 R12, RZ, RZ, R14 ;  /* 0x000000ffff0c7224 */ /* 0x000fc400078e000e */
[----:B------:R-:W-:Y:S02]  /*22b0*/  IMAD.IADD R13, R15, 0x1, R13 ;  /* 0x000000010f0d7824 */ /* 0x000fe400078e020d */
[-C--:B0-----:R-:W-:Y:S02]  /*22c0*/  IMAD R10, R11, R62.reuse, RZ ;  /* 0x0000003e0b0a7224 */ /* 0x081fe400078e02ff */
[----:B------:R-:W-:-:S04]  /*22d0*/  IMAD.WIDE.U32 R8, R67, R62, R12 ;  /* 0x0000003e43087225 */ /* 0x000fc800078e000c */
[----:B------:R-:W-:Y:S01]  /*22e0*/  IMAD R21, R67, R63, R10 ;  /* 0x0000003f43157224 */ /* 0x000fe200078e020a */
[----:B-1----:R-:W-:-:S04]  /*22f0*/  IADD3 R8, P0, R8, R64, RZ ;  /* 0x0000004008087210 */ /* 0x002fc80007f1e0ff */
[----:B------:R-:W-:Y:S01]  /*2300*/  IADD3.X R9, R65, R9, R21, P0, !PT ;  /* 0x0000000941097210 */ /* 0x000fe200007fe415 */
[----:B------:R-:W-:Y:S08]  /*2310*/  @P1 BRA `(.L_x_38) ;  /* 0x0000000000041947 */ /* 0x000ff00003800000 */
[----:B------:R0:W5:Y:S02]  /*2320*/  LDG.E.U8 R58, desc[UR36][R8.64] ;  /* 0x00000024083a7981 */ /* 0x000164000c1e1100 */
.L_x_38:
[----:B------:R-:W-:Y:S05]  /*2330*/  BSYNC B1 ;  /* 0x0000000000017941 */ /* 0x000fea0003800000 */
.L_x_37:
[----:B-----5:R-:W-:Y:S01]  /*2340*/  LOP3.LUT R0, R58, 0xffff, RZ, 0xc0, !PT ;  /* 0x0000ffff3a007812 */ /* 0x020fe200078ec0ff */
[----:B------:R-:W-:Y:S01]  /*2350*/  IMAD.SHL.U32 R10, R62, 0x8, RZ ;  /* 0x000000083e0a7824 */ /* 0x000fe200078e00ff */
[----:B------:R-:W-:Y:S01]  /*2360*/  ISETP.GE.AND P2, PT, R60, 0x2, PT ;  /* 0x000000023c00780c */ /* 0x000fe20003f46270 */
[----:B------:R-:W-:Y:S01]  /*2370*/  BSSY B1, `(.L_x_39) ;  /* 0x000000e000017945 */ /* 0x000fe20003800000 */
[----:B------:R-:W-:Y:S02]  /*2380*/  PRMT R0, R0, 0x8880, RZ ;  /* 0x0000888000007816 */ /* 0x000fe400000000ff */
[----:B------:R-:W-:Y:S02]  /*2390*/  ISETP.LT.OR P0, PT, R20, 0x1, !P2 ;  /* 0x000000011400780c */ /* 0x000fe40005701670 */
[----:B------:R-:W-:Y:S01]  /*23a0*/  SHF.L.U64.HI R11, R62, 0x3, R63 ;  /* 0x000000033e0b7819 */ /* 0x000fe2000001023f */
[----:B------:R-:W-:-:S04]  /*23b0*/  IMAD R3, R0, R57, RZ ;  /* 0x0000003900037224 */ /* 0x000fc800078e02ff */
[----:B------:R-:W-:Y:S02]  /*23c0*/  @!P1 IMAD R15, R24, R56, R3 ;  /* 0x00000038180f9224 */ /* 0x000fe400078e0203 */
[----:B------:R-:W-:-:S03]  /*23d0*/  IMAD.WIDE.U32 R10, R67, R62, R10 ;  /* 0x0000003e430a7225 */ /* 0x000fc600078e000a */
[----:B------:R1:W-:Y:S01]  /*23e0*/  @!P1 STG.E.U8 desc[UR36][R6.64], R15 ;  /* 0x0000000f06009986 */ /* 0x0003e2000c101124 */
[----:B------:R-:W-:Y:S01]  /*23f0*/  IADD3 R10, P4, P5, R14, R64, R10 ;  /* 0x000000400e0a7210 */ /* 0x000fe20007d9e00a */
[----:B------:R-:W-:Y:S01]  /*2400*/  IMAD.IADD R14, R21, 0x1, R11 ;  /* 0x00000001150e7824 */ /* 0x000fe200078e020b */
[----:B------:R-:W-:Y:S11]  /*2410*/  @P0 BRA `(.L_x_40) ;  /* 0x00000000000c0947 */ /* 0x000ff60003800000 */
[----:B------:R-:W2:Y:S02]  /*2420*/  LDG.E.U8 R58, desc[UR36][R8.64+0x1] ;  /* 0x00000124083a7981 */ /* 0x000ea4000c1e1100 */
[----:B--2---:R-:W-:-:S05]  /*2430*/  PRMT R0, R58, 0x8880, RZ ;  /* 0x000088803a007816 */ /* 0x004fca00000000ff */
[----:B------:R-:W-:-:S07]  /*2440*/  IMAD R3, R0, R57, RZ ;  /* 0x0000003900037224 */ /* 0x000fce00078e02ff */
.L_x_40:
[----:B------:R-:W-:Y:S05]  /*2450*/  BSYNC B1 ;  /* 0x0000000000017941 */ /* 0x000fea0003800000 */
.L_x_39:
[----:B------:R-:W-:Y:S01]  /*2460*/  ISETP.LT.OR P3, PT, R20, 0x9, !P3 ;  /* 0x000000091400780c */ /* 0x000fe20005f61670 */
[----:B------:R-:W-:Y:S01]  /*2470*/  @!P0 IMAD R25, R25, R56, R3 ;  /* 0x0000003819198224 */ /* 0x000fe200078e0203 */
[C---:B------:R-:W-:Y:S01]  /*2480*/  ISETP.GE.AND P1, PT, R60.reuse, 0x9, PT ;  /* 0x000000093c00780c */ /* 0x040fe20003f26270 */
[----:B------:R-:W-:Y:S01]  /*2490*/  BSSY B1, `(.L_x_41) ;  /* 0x000000b000017945 */ /* 0x000fe20003800000 */
[----:B------:R-:W-:Y:S02]  /*24a0*/  IADD3.X R11, R13, R65, R14, P4, P5 ;  /* 0x000000410d0b7210 */ /* 0x000fe400027ea40e */
[----:B------:R2:W-:Y:S01]  /*24b0*/  @!P0 STG.E.U8 desc[UR36][R6.64+0x1], R25 ;  /* 0x0000011906008986 */ /* 0x0005e2000c101124 */
[----:B------:R-:W-:Y:S02]  /*24c0*/  ISETP.GE.AND P0, PT, R60, 0xa, PT ;  /* 0x0000000a3c00780c */ /* 0x000fe40003f06270 */
[C---:B------:R-:W-:Y:S02]  /*24d0*/  ISETP.LT.OR P2, PT, R20.reuse, 0x9, !P2 ;  /* 0x000000091400780c */ /* 0x040fe40005741670 */
[----:B------:R-:W-:-:S02]  /*24e0*/  ISETP.LT.OR P5, PT, R20, 0x1, !P1 ;  /* 0x000000011400780c */ /* 0x000fc40004fa1670 */
[----:B------:R-:W-:Y:S01]  /*24f0*/  ISETP.LT.OR P4, PT, R20, 0x1, !P0 ;  /* 0x000000011400780c */ /* 0x000fe20004781670 */
[----:B------:R-:W-:-:S12]  /*2500*/  @P3 BRA `(.L_x_42) ;  /* 0x00000000000c3947 */ /* 0x000fd80003800000 */
[----:B------:R-:W3:Y:S02]  /*2510*/  LDG.E.U8 R58, desc[UR36][R10.64] ;  /* 0x000000240a3a7981 */ /* 0x000ee4000c1e1100 */
[----:B---3--:R-:W-:-:S05]  /*2520*/  PRMT R0, R58, 0x8880, RZ ;  /* 0x000088803a007816 */ /* 0x008fca00000000ff */
[----:B------:R-:W-:-:S07]  /*2530*/  IMAD R3, R0, R57, RZ ;  /* 0x0000003900037224 */ /* 0x000fce00078e02ff */
.L_x_42:
[----:B------:R-:W-:Y:S05]  /*2540*/  BSYNC B1 ;  /* 0x0000000000017941 */ /* 0x000fea0003800000 */
.L_x_41:
[----:B------:R-:W-:Y:S01]  /*2550*/  @!P3 IMAD R13, R26, R56, R3 ;  /* 0x000000381a0db224 */ /* 0x000fe200078e0203 */
[----:B------:R-:W-:Y:S04]  /*2560*/  BSSY B1, `(.L_x_43) ;  /* 0x0000006000017945 */ /* 0x000fe80003800000 */
[----:B------:R3:W-:Y:S01]  /*2570*/  @!P3 STG.E.U8 desc[UR36][R4.64], R13 ;  /* 0x0000000d0400b986 */ /* 0x0007e2000c101124 */
[----:B------:R-:W-:Y:S05]  /*2580*/  @P2 BRA `(.L_x_44) ;  /* 0x00000000000c2947 */ /* 0x000fea0003800000 */
[----:B------:R-:W4:Y:S02]  /*2590*/  LDG.E.U8 R58, desc[UR36][R10.64+0x1] ;  /* 0x000001240a3a7981 */ /* 0x000f24000c1e1100 */
[----:B----4-:R-:W-:-:S05]  /*25a0*/  PRMT R0, R58, 0x8880, RZ ;  /* 0x000088803a007816 */ /* 0x010fca00000000ff */
[----:B------:R-:W-:-:S07]  /*25b0*/  IMAD R3, R0, R57, RZ ;  /* 0x0000003900037224 */ /* 0x000fce00078e02ff */
.L_x_44:
[----:B------:R-:W-:Y:S05]  /*25c0*/  BSYNC B1 ;  /* 0x0000000000017941 */ /* 0x000fea0003800000 */
.L_x_43:
[----:B------:R-:W-:Y:S01]  /*25d0*/  @!P2 IMAD R27, R27, R56, R3 ;  /* 0x000000381b1ba224 */ /* 0x000fe200078e0203 */
[----:B------:R-:W-:Y:S04]  /*25e0*/  BSSY B1, `(.L_x_45) ;  /* 0x0000006000017945 */ /* 0x000fe80003800000 */
[----:B------:R4:W-:Y:S01]  /*25f0*/  @!P2 STG.E.U8 desc[UR36][R4.64+0x1], R27 ;  /* 0x0000011b0400a986 */ /* 0x0009e2000c101124 */
[----:B------:R-:W-:Y:S05]  /*2600*/  @P5 BRA `(.L_x_46) ;  /* 0x00000000000c5947 */ /* 0x000fea0003800000 */
[----:B------:R-:W5:Y:S02]  /*2610*/  LDG.E.U8 R58, desc[UR36][R8.64+0x8] ;  /* 0x00000824083a7981 */ /* 0x000f64000c1e1100 */
[----:B-----5:R-:W-:-:S05]  /*2620*/  PRMT R0, R58, 0x8880, RZ ;  /* 0x000088803a007816 */ /* 0x020fca00000000ff */
[----:B------:R-:W-:-:S07]  /*2630*/  IMAD R3, R0, R57, RZ ;  /* 0x0000003900037224 */ /* 0x000fce00078e02ff */
.L_x_46:
[----:B------:R-:W-:Y:S05]  /*2640*/  BSYNC B1 ;  /* 0x0000000000017941 */ /* 0x000fea0003800000 */
.L_x_45:
[----:B---3--:R-:W-:Y:S01]  /*2650*/  @!P5 IMAD R13, R28, R56, R3 ;  /* 0x000000381c0dd224 */ /* 0x008fe200078e0203 */
[----:B------:R-:W-:Y:S04]  /*2660*/  BSSY B1, `(.L_x_47) ;  /* 0x0000006000017945 */ /* 0x000fe80003800000 */
[----:B------:R3:W-:Y:S01]  /*2670*/  @!P5 STG.E.U8 desc[UR36][R6.64+0x8], R13 ;  /* 0x0000080d0600d986 */ /* 0x0007e2000c101124 */
[----:B------:R-:W-:Y:S05]  /*2680*/  @P4 BRA `(.L_x_48) ;  /* 0x00000000000c4947 */ /* 0x000fea0003800000 */
[----:B------:R-:W5:Y:S02]  /*2690*/  LDG.E.U8 R58, desc[UR36][R8.64+0x9] ;  /* 0x00000924083a7981 */ /* 0x000f64000c1e1100 */
[----:B-----5:R-:W-:-:S05]  /*26a0*/  PRMT R0, R58, 0x8880, RZ ;  /* 0x000088803a007816 */ /* 0x020fca00000000ff */
[----:B------:R-:W-:-:S07]  /*26b0*/  IMAD R3, R0, R57, RZ ;  /* 0x0000003900037224 */ /* 0x000fce00078e02ff */
.L_x_48:
[----:B------:R-:W-:Y:S05]  /*26c0*/  BSYNC B1 ;  /* 0x0000000000017941 */ /* 0x000fea0003800000 */
.L_x_47:
[----:B------:R-:W-:Y:S01]  /*26d0*/  ISETP.LT.OR P1, PT, R20, 0x9, !P1 ;  /* 0x000000091400780c */ /* 0x000fe20004f21670 */
[----:B------:R-:W-:Y:S01]  /*26e0*/  @!P4 IMAD R29, R29, R56, R3 ;  /* 0x000000381d1dc224 */ /* 0x000fe200078e0203 */
[C---:B------:R-:W-:Y:S01]  /*26f0*/  ISETP.GE.AND P3, PT, R60.reuse, 0x11, PT ;  /* 0x000000113c00780c */ /* 0x040fe20003f66270 */
[----:B------:R-:W-:Y:S01]  /*2700*/  BSSY B1, `(.L_x_49) ;  /* 0x000000a000017945 */ /* 0x000fe20003800000 */
[----:B------:R-:W-:Y:S02]  /*2710*/  ISETP.GE.AND P2, PT, R60, 0x12, PT ;  /* 0x000000123c00780c */ /* 0x000fe40003f46270 */
[----:B------:R0:W-:Y:S01]  /*2720*/  @!P4 STG.E.U8 desc[UR36][R6.64+0x9], R29 ;  /* 0x0000091d0600c986 */ /* 0x0001e2000c101124 */
[C---:B------:R-:W-:Y:S02]  /*2730*/  ISETP.LT.OR P0, PT, R20.reuse, 0x9, !P0 ;  /* 0x000000091400780c */ /* 0x040fe40004701670 */
[C---:B------:R-:W-:Y:S02]  /*2740*/  ISETP.LT.OR P5, PT, R20.reuse, 0x1, !P3 ;  /* 0x000000011400780c */ /* 0x040fe40005fa1670 */
[----:B------:R-:W-:-:S02]  /*2750*/  ISETP.LT.OR P4, PT, R20, 0x1, !P2 ;  /* 0x000000011400780c */ /* 0x000fc40005781670 */
[----:B------:R-:W-:Y:S11]  /*2760*/  @P1 BRA `(.L_x_50) ;  /* 0x00000000000c1947 */ /* 0x000ff60003800000 */
[----:B------:R-:W5:Y:S02]  /*2770*/  LDG.E.U8 R58, desc[UR36][R10.64+0x8] ;  /* 0x000008240a3a7981 */ /* 0x000f64000c1e1100 */
[----:B-----5:R-:W-:-:S05]  /*2780*/  PRMT R0, R58, 0x8880, RZ ;  /* 0x000088803a007816 */ /* 0x020fca00000000ff */
[----:B------:R-:W-:-:S07]  /*2790*/  IMAD R3, R0, R57, RZ ;  /* 0x0000003900037224 */ /* 0x000fce00078e02ff */
.L_x_50:
[----:B------:R-:W-:Y:S05]  /*27a0*/  BSYNC B1 ;  /* 0x0000000000017941 */ /* 0x000fea0003800000 */
.L_x_49:
[----:B---3--:R-:W-:Y:S01]  /*27b0*/  @!P1 IMAD R13, R30, R56, R3 ;  /* 0x000000381e0d9224 */ /* 0x008fe200078e0203 */
[----:B------:R-:W-:Y:S04]  /*27c0*/  BSSY B1, `(.L_x_51) ;  /* 0x0000006000017945 */ /* 0x000fe80003800000 */
[----:B------:R3:W-:Y:S01]  /*27d0*/  @!P1 STG.E.U8 desc[UR36][R4.64+0x8], R13 ;  /* 0x0000080d04009986 */ /* 0x0007e2000c101124 */
[----:B------:R-:W-:Y:S05]  /*27e0*/  @P0 BRA `(.L_x_52) ;  /* 0x00000000000c0947 */ /* 0x000fea0003800000 */
[----:B------:R-:W5:Y:S02]  /*27f0*/  LDG.E.U8 R58, desc[UR36][R10.64+0x9] ;  /* 0x000009240a3a7981 */ /* 0x000f64000c1e1100 */
[----:B-----5:R-:W-:-:S05]  /*2800*/  PRMT R0, R58, 0x8880, RZ ;  /* 0x000088803a007816 */ /* 0x020fca00000000ff */
[----:B------:R-:W-:-:S07]  /*2810*/  IMAD R3, R0, R57, RZ ;  /* 0x0000003900037224 */ /* 0x000fce00078e02ff */
.L_x_52:
[----:B------:R-:W-:Y:S05]  /*2820*/  BSYNC B1 ;  /* 0x0000000000017941 */ /* 0x000fea0003800000 */
.L_x_51:
[----:B------:R-:W-:Y:S01]  /*2830*/  @!P0 IMAD R31, R31, R56, R3 ;  /* 0x000000381f1f8224 */ /* 0x000fe200078e0203 */
[----:B------:R-:W-:Y:S04]  /*2840*/  BSSY B1, `(.L_x_53) ;  /* 0x0000006000017945 */ /* 0x000fe80003800000 */
[----:B------:R0:W-:Y:S01]  /*2850*/  @!P0 STG.E.U8 desc[UR36][R4.64+0x9], R31 ;  /* 0x0000091f04008986 */ /* 0x0001e2000c101124 */
[----:B------:R-:W-:Y:S05]  /*2860*/  @P5 BRA `(.L_x_54) ;  /* 0x00000000000c5947 */ /* 0x000fea0003800000 */
[----:B------:R-:W5:Y:S02]  /*2870*/  LDG.E.U8 R58, desc[UR36][R8.64+0x10] ;  /* 0x00001024083a7981 */ /* 0x000f64000c1e1100 */
[----:B-----5:R-:W-:-:S05]  /*2880*/  PRMT R0, R58, 0x8880, RZ ;  /* 0x000088803a007816 */ /* 0x020fca00000000ff */
[----:B------:R-:W-:-:S07]  /*2890*/  IMAD R3, R0, R57, RZ ;  /* 0x0000003900037224 */ /* 0x000fce00078e02ff */
.L_x_54:
[----:B------:R-:W-:Y:S05]  /*28a0*/  BSYNC B1 ;  /* 0x0000000000017941 */ /* 0x000fea0003800000 */
.L_x_53:
[----:B---3--:R-:W-:Y:S01]  /*28b0*/  @!P5 IMAD R13, R32, R56, R3 ;  /* 0x00000038200dd224 */ /* 0x008fe200078e0203 */
[----:B------:R-:W-:Y:S04]  /*28c0*/  BSSY B1, `(.L_x_55) ;  /* 0x0000006000017945 */ /* 0x000fe80003800000 */
[----:B------:R3:W-:Y:S01]  /*28d0*/  @!P5 STG.E.U8 desc[UR36][R6.64+0x10], R13 ;  /* 0x0000100d0600d986 */ /* 0x0007e2000c101124 */
[----:B------:R-:W-:Y:S05]  /*28e0*/  @P4 BRA `(.L_x_56) ;  /* 0x00000000000c4947 */ /* 0x000fea0003800000 */
[----:B------:R-:W5:Y:S02]  /*28f0*/  LDG.E.U8 R58, desc[UR36][R8.64+0x11] ;  /* 0x00001124083a7981 */ /* 0x000f64000c1e1100 */
[----:B-----5:R-:W-:-:S05]  /*2900*/  PRMT R0, R58, 0x8880, RZ ;  /* 0x000088803a007816 */ /* 0x020fca00000000ff */
[----:B------:R-:W-:-:S07]  /*2910*/  IMAD R3, R0, R57, RZ ;  /* 0x0000003900037224 */ /* 0x000fce00078e02ff */
.L_x_56:
[----:B------:R-:W-:Y:S05]  /*2920*/  BSYNC B1 ;  /* 0x0000000000017941 */ /* 0x000fea0003800000 */
.L_x_55:
        /* <DEDUP_REMOVED lines=13> */
.L_x_58:
[----:B------:R-:W-:Y:S05]  /*2a00*/  BSYNC B1 ;  /* 0x0000000000017941 */ /* 0x000fea0003800000 */
.L_x_57:
[----:B---3--:R-:W-:Y:S01]  /*2a10*/  @!P3 IMAD R13, R34, R56, R3 ;  /* 0x00000038220db224 */ /* 0x008fe200078e0203 */
[----:B------:R-:W-:Y:S04]  /*2a20*/  BSSY B1, `(.L_x_59) ;  /* 0x0000006000017945 */ /* 0x000fe80003800000 */
[----:B------:R3:W-:Y:S01]  /*2a30*/  @!P3 STG.E.U8 desc[UR36][R4.64+0x10], R13 ;  /* 0x0000100d0400b986 */ /* 0x0007e2000c101124 */
[----:B------:R-:W-:Y:S05]  /*2a40*/  @P2 BRA `(.L_x_60) ;  /* 0x00000000000c2947 */ /* 0x000fea0003800000 */
[----:B------:R-:W5:Y:S02]  /*2a50*/  LDG.E.U8 R58, desc[UR36][R10.64+0x11] ;  /* 0x000011240a3a7981 */ /* 0x000f64000c1e1100 */
[----:B-----5:R-:W-:-:S05]  /*2a60*/  PRMT R0, R58, 0x8880, RZ ;  /* 0x000088803a007816 */ /* 0x020fca00000000ff */
[----:B------:R-:W-:-:S07]  /*2a70*/  IMAD R3, R0, R57, RZ ;  /* 0x0000003900037224 */ /* 0x000fce00078e02ff */
.L_x_60:
[----:B------:R-:W-:Y:S05]  /*2a80*/  BSYNC B1 ;  /* 0x0000000000017941 */ /* 0x000fea0003800000 */
.L_x_59:
[----:B------:R-:W-:Y:S01]  /*2a90*/  @!P2 IMAD R35, R35, R56, R3 ;  /* 0x000000382323a224 */ /* 0x000fe200078e0203 */
[----:B------:R-:W-:Y:S04]  /*2aa0*/  BSSY B1, `(.L_x_61) ;  /* 0x0000006000017945 */ /* 0x000fe80003800000 */
[----:B------:R0:W-:Y:S01]  /*2ab0*/  @!P2 STG.E.U8 desc[UR36][R4.64+0x11], R35 ;  /* 0x000011230400a986 */ /* 0x0001e2000c101124 */
[----:B------:R-:W-:Y:S05]  /*2ac0*/  @P5 BRA `(.L_x_62) ;  /* 0x00000000000c5947 */ /* 0x000fea0003800000 */
[----:B------:R-:W5:Y:S02]  /*2ad0*/  LDG.E.U8 R58, desc[UR36][R8.64+0x18] ;  /* 0x00001824083a7981 */ /* 0x000f64000c1e1100 */
[----:B-----5:R-:W-:-:S05]  /*2ae0*/  PRMT R0, R58, 0x8880, RZ ;  /* 0x000088803a007816 */ /* 0x020fca00000000ff */
[----:B------:R-:W-:-:S07]  /*2af0*/  IMAD R3, R0, R57, RZ ;  /* 0x0000003900037224 */ /* 0x000fce00078e02ff */
.L_x_62:
[----:B------:R-:W-:Y:S05]  /*2b00*/  BSYNC B1 ;  /* 0x0000000000017941 */ /* 0x000fea0003800000 */
.L_x_61:
[----:B---3--:R-:W-:Y:S01]  /*2b10*/  @!P5 IMAD R13, R36, R56, R3 ;  /* 0x00000038240dd224 */ /* 0x008fe200078e0203 */
[----:B------:R-:W-:Y:S04]  /*2b20*/  BSSY B1, `(.L_x_63) ;  /* 0x0000006000017945 */ /* 0x000fe80003800000 */
[----:B------:R3:W-:Y:S01]  /*2b30*/  @!P5 STG.E.U8 desc[UR36][R6.64+0x18], R13 ;  /* 0x0000180d0600d986 */ /* 0x0007e2000c101124 */
[----:B------:R-:W-:Y:S05]  /*2b40*/  @P4 BRA `(.L_x_64) ;  /* 0x00000000000c4947 */ /* 0x000fea0003800000 */
[----:B------:R-:W5:Y:S02]  /*2b50*/  LDG.E.U8 R58, desc[UR36][R8.64+0x19] ;  /* 0x00001924083a7981 */ /* 0x000f64000c1e1100 */
[----:B-----5:R-:W-:-:S05]  /*2b60*/  PRMT R0, R58, 0x8880, RZ ;  /* 0x000088803a007816 */ /* 0x020fca00000000ff */
[----:B------:R-:W-:-:S07]  /*2b70*/  IMAD R3, R0, R57, RZ ;  /* 0x0000003900037224 */ /* 0x000fce00078e02ff */
.L_x_64:
[----:B------:R-:W-:Y:S05]  /*2b80*/  BSYNC B1 ;  /* 0x0000000000017941 */ /* 0x000fea0003800000 */
.L_x_63:
        /* <DEDUP_REMOVED lines=13> */
.L_x_66:
[----:B------:R-:W-:Y:S05]  /*2c60*/  BSYNC B1 ;  /* 0x0000000000017941 */ /* 0x000fea0003800000 */
.L_x_65:
[----:B---3--:R-:W-:Y:S01]  /*2c70*/  @!P1 IMAD R13, R38, R56, R3 ;  /* 0x00000038260d9224 */ /* 0x008fe200078e0203 */
[----:B------:R-:W-:Y:S04]  /*2c80*/  BSSY B1, `(.L_x_67) ;  /* 0x0000006000017945 */ /* 0x000fe80003800000 */
[----:B------:R3:W-:Y:S01]  /*2c90*/  @!P1 STG.E.U8 desc[UR36][R4.64+0x18], R13 ;  /* 0x0000180d04009986 */ /* 0x0007e2000c101124 */
[----:B------:R-:W-:Y:S05]  /*2ca0*/  @P4 BRA `(.L_x_68) ;  /* 0x00000000000c4947 */ /* 0x000fea0003800000 */
[----:B------:R-:W5:Y:S02]  /*2cb0*/  LDG.E.U8 R58, desc[UR36][R10.64+0x19] ;  /* 0x000019240a3a7981 */ /* 0x000f64000c1e1100 */
[----:B-----5:R-:W-:-:S05]  /*2cc0*/  PRMT R0, R58, 0x8880, RZ ;  /* 0x000088803a007816 */ /* 0x020fca00000000ff */
[----:B------:R-:W-:-:S07]  /*2cd0*/  IMAD R3, R0, R57, RZ ;  /* 0x0000003900037224 */ /* 0x000fce00078e02ff */
.L_x_68:
[----:B------:R-:W-:Y:S05]  /*2ce0*/  BSYNC B1 ;  /* 0x0000000000017941 */ /* 0x000fea0003800000 */
.L_x_67:
[----:B------:R-:W-:Y:S01]  /*2cf0*/  @!P4 IMAD R39, R39, R56, R3 ;  /* 0x000000382727c224 */ /* 0x000fe200078e0203 */
[----:B------:R-:W-:Y:S04]  /*2d00*/  BSSY B1, `(.L_x_69) ;  /* 0x0000006000017945 */ /* 0x000fe80003800000 */
[----:B------:R0:W-:Y:S01]  /*2d10*/  @!P4 STG.E.U8 desc[UR36][R4.64+0x19], R39 ;  /* 0x000019270400c986 */ /* 0x0001e2000c101124 */
[----:B------:R-:W-:Y:S05]  /*2d20*/  @P5 BRA `(.L_x_70) ;  /* 0x00000000000c5947 */ /* 0x000fea0003800000 */
[----:B------:R-:W5:Y:S02]  /*2d30*/  LDG.E.U8 R58, desc[UR36][R8.64+0x20] ;  /* 0x00002024083a7981 */ /* 0x000f64000c1e1100 */
[----:B-----5:R-:W-:-:S05]  /*2d40*/  PRMT R0, R58, 0x8880, RZ ;  /* 0x000088803a007816 */ /* 0x020fca00000000ff */
[----:B------:R-:W-:-:S07]  /*2d50*/  IMAD R3, R0, R57, RZ ;  /* 0x0000003900037224 */ /* 0x000fce00078e02ff */
.L_x_70:
[----:B------:R-:W-:Y:S05]  /*2d60*/  BSYNC B1 ;  /* 0x0000000000017941 */ /* 0x000fea0003800000 */
.L_x_69:
[----:B---3--:R-:W-:Y:S01]  /*2d70*/  @!P5 IMAD R13, R40, R56, R3 ;  /* 0x00000038280dd224 */ /* 0x008fe200078e0203 */
[----:B------:R-:W-:Y:S04]  /*2d80*/  BSSY B1, `(.L_x_71) ;  /* 0x0000006000017945 */ /* 0x000fe80003800000 */
[----:B------:R3:W-:Y:S01]  /*2d90*/  @!P5 STG.E.U8 desc[UR36][R6.64+0x20], R13 ;  /* 0x0000200d0600d986 */ /* 0x0007e2000c101124 */
[----:B------:R-:W-:Y:S05]  /*2da0*/  @P0 BRA `(.L_x_72) ;  /* 0x00000000000c0947 */ /* 0x000fea0003800000 */
[----:B------:R-:W5:Y:S02]  /*2db0*/  LDG.E.U8 R58, desc[UR36][R8.64+0x21] ;  /* 0x00002124083a7981 */ /* 0x000f64000c1e1100 */
[----:B-----5:R-:W-:-:S05]  /*2dc0*/  PRMT R0, R58, 0x8880, RZ ;  /* 0x000088803a007816 */ /* 0x020fca00000000ff */
[----:B------:R-:W-:-:S07]  /*2dd0*/  IMAD R3, R0, R57, RZ ;  /* 0x0000003900037224 */ /* 0x000fce00078e02ff */
.L_x_72:
[----:B------:R-:W-:Y:S05]  /*2de0*/  BSYNC B1 ;  /* 0x0000000000017941 */ /* 0x000fea0003800000 */
.L_x_71:
        /* <DEDUP_REMOVED lines=13> */
.L_x_74:
[----:B------:R-:W-:Y:S05]  /*2ec0*/  BSYNC B1 ;  /* 0x0000000000017941 */ /* 0x000fea0003800000 */
.L_x_73:
[----:B---3--:R-:W-:Y:S01]  /*2ed0*/  @!P3 IMAD R13, R42, R56, R3 ;  /* 0x000000382a0db224 */ /* 0x008fe200078e0203 */
[----:B------:R-:W-:Y:S04]  /*2ee0*/  BSSY B1, `(.L_x_75) ;  /* 0x0000006000017945 */ /* 0x000fe80003800000 */
[----:B------:R3:W-:Y:S01]  /*2ef0*/  @!P3 STG.E.U8 desc[UR36][R4.64+0x20], R13 ;  /* 0x0000200d0400b986 */ /* 0x0007e2000c101124 */
[----:B------:R-:W-:Y:S05]  /*2f00*/  @P2 BRA `(.L_x_76) ;  /* 0x00000000000c2947 */ /* 0x000fea0003800000 */
[----:B------:R-:W5:Y:S02]  /*2f10*/  LDG.E.U8 R58, desc[UR36][R10.64+0x21] ;  /* 0x000021240a3a7981 */ /* 0x000f64000c1e1100 */
[----:B-----5:R-:W-:-:S05]  /*2f20*/  PRMT R0, R58, 0x8880, RZ ;  /* 0x000088803a007816 */ /* 0x020fca00000000ff */
[----:B------:R-:W-:-:S07]  /*2f30*/  IMAD R3, R0, R57, RZ ;  /* 0x0000003900037224 */ /* 0x000fce00078e02ff */
.L_x_76:
[----:B------:R-:W-:Y:S05]  /*2f40*/  BSYNC B1 ;  /* 0x0000000000017941 */ /* 0x000fea0003800000 */
.L_x_75:
[----:B------:R-:W-:Y:S01]  /*2f50*/  @!P2 IMAD R43, R43, R56, R3 ;  /* 0x000000382b2ba224 */ /* 0x000fe200078e0203 */
[----:B------:R-:W-:Y:S04]  /*2f60*/  BSSY B1, `(.L_x_77) ;  /* 0x0000006000017945 */ /* 0x000fe80003800000 */
[----:B------:R0:W-:Y:S01]  /*2f70*/  @!P2 STG.E.U8 desc[UR36][R4.64+0x21], R43 ;  /* 0x0000212b0400a986 */ /* 0x0001e2000c101124 */
[----:B------:R-:W-:Y:S05]  /*2f80*/  @P0 BRA `(.L_x_78) ;  /* 0x00000000000c0947 */ /* 0x000fea0003800000 */
[----:B------:R-:W5:Y:S02]  /*2f90*/  LDG.E.U8 R58, desc[UR36][R8.64+0x28] ;  /* 0x00002824083a7981 */ /* 0x000f64000c1e1100 */
[----:B-----5:R-:W-:-:S05]  /*2fa0*/  PRMT R0, R58, 0x8880, RZ ;  /* 0x000088803a007816 */ /* 0x020fca00000000ff */
[----:B------:R-:W-:-:S07]  /*2fb0*/  IMAD R3, R0, R57, RZ ;  /* 0x0000003900037224 */ /* 0x000fce00078e02ff */
.L_x_78:
[----:B------:R-:W-:Y:S05]  /*2fc0*/  BSYNC B1 ;  /* 0x0000000000017941 */ /* 0x000fea0003800000 */
.L_x_77:
[----:B---3--:R-:W-:Y:S01]  /*2fd0*/  @!P0 IMAD R13, R44, R56, R3 ;  /* 0x000000382c0d8224 */ /* 0x008fe200078e0203 */
[----:B------:R-:W-:Y:S04]  /*2fe0*/  BSSY B1, `(.L_x_79) ;  /* 0x0000006000017945 */ /* 0x000fe80003800000 */
[----:B------:R3:W-:Y:S01]  /*2ff0*/  @!P0 STG.E.U8 desc[UR36][R6.64+0x28], R13 ;  /* 0x0000280d06008986 */ /* 0x0007e2000c101124 */
[----:B------:R-:W-:Y:S05]  /*3000*/  @P5 BRA `(.L_x_80) ;  /* 0x00000000000c5947 */ /* 0x000fea0003800000 */
[----:B------:R-:W5:Y:S02]  /*3010*/  LDG.E.U8 R58, desc[UR36][R8.64+0x29] ;  /* 0x00002924083a7981 */ /* 0x000f64000c1e1100 */
[----:B-----5:R-:W-:-:S05]  /*3020*/  PRMT R0, R58, 0x8880, RZ ;  /* 0x000088803a007816 */ /* 0x020fca00000000ff */
[----:B------:R-:W-:-:S07]  /*3030*/  IMAD R3, R0, R57, RZ ;  /* 0x0000003900037224 */ /* 0x000fce00078e02ff */
.L_x_80:
[----:B------:R-:W-:Y:S05]  /*3040*/  BSYNC B1 ;  /* 0x0000000000017941 */ /* 0x000fea0003800000 */
.L_x_79:
        /* <DEDUP_REMOVED lines=13> */
.L_x_82:
[----:B------:R-:W-:Y:S05]  /*3120*/  BSYNC B1 ;  /* 0x0000000000017941 */ /* 0x000fea0003800000 */
.L_x_81:
[----:B---3--:R-:W-:Y:S01]  /*3130*/  @!P4 IMAD R13, R46, R56, R3 ;  /* 0x000000382e0dc224 */ /* 0x008fe200078e0203 */
[----:B------:R-:W-:Y:S04]  /*3140*/  BSSY B1, `(.L_x_83) ;  /* 0x0000006000017945 */ /* 0x000fe80003800000 */
[----:B------:R3:W-:Y:S01]  /*3150*/  @!P4 STG.E.U8 desc[UR36][R4.64+0x28], R13 ;  /* 0x0000280d0400c986 */ /* 0x0007e2000c101124 */
[----:B------:R-:W-:Y:S05]  /*3160*/  @P1 BRA `(.L_x_84) ;  /* 0x00000000000c1947 */ /* 0x000fea0003800000 */
[----:B------:R-:W5:Y:S02]  /*3170*/  LDG.E.U8 R58, desc[UR36][R10.64+0x29] ;  /* 0x000029240a3a7981 */ /* 0x000f64000c1e1100 */
[----:B-----5:R-:W-:-:S05]  /*3180*/  PRMT R0, R58, 0x8880, RZ ;  /* 0x000088803a007816 */ /* 0x020fca00000000ff */
[----:B------:R-:W-:-:S07]  /*3190*/  IMAD R3, R0, R57, RZ ;  /* 0x0000003900037224 */ /* 0x000fce00078e02ff */
.L_x_84:
[----:B------:R-:W-:Y:S05]  /*31a0*/  BSYNC B1 ;  /* 0x0000000000017941 */ /* 0x000fea0003800000 */
.L_x_83:
[----:B------:R-:W-:Y:S01]  /*31b0*/  @!P1 IMAD R47, R47, R56, R3 ;  /* 0x000000382f2f9224 */ /* 0x000fe200078e0203 */
[----:B------:R-:W-:Y:S04]  /*31c0*/  BSSY B1, `(.L_x_85) ;  /* 0x0000006000017945 */ /* 0x000fe80003800000 */
[----:B------:R0:W-:Y:S01]  /*31d0*/  @!P1 STG.E.U8 desc[UR36][R4.64+0x29], R47 ;  /* 0x0000292f04009986 */ /* 0x0001e2000c101124 */
[----:B------:R-:W-:Y:S05]  /*31e0*/  @P3 BRA `(.L_x_86) ;  /* 0x00000000000c3947 */ /* 0x000fea0003800000 */
[----:B------:R-:W5:Y:S02]  /*31f0*/  LDG.E.U8 R58, desc[UR36][R8.64+0x30] ;  /* 0x00003024083a7981 */ /* 0x000f64000c1e1100 */
[----:B-----5:R-:W-:-:S05]  /*3200*/  PRMT R0, R58, 0x8880, RZ ;  /* 0x000088803a007816 */ /* 0x020fca00000000ff */
[----:B------:R-:W-:-:S07]  /*3210*/  IMAD R3, R0, R57, RZ ;  /* 0x0000003900037224 */ /* 0x000fce00078e02ff */
.L_x_86:
[----:B------:R-:W-:Y:S05]  /*3220*/  BSYNC B1 ;  /* 0x0000000000017941 */ /* 0x000fea0003800000 */
.L_x_85:
[----:B---3--:R-:W-:Y:S01]  /*3230*/  @!P3 IMAD R13, R48, R56, R3 ;  /* 0x00000038300db224 */ /* 0x008fe200078e0203 */
[----:B------:R-:W-:Y:S04]  /*3240*/  BSSY B1, `(.L_x_87) ;  /* 0x0000006000017945 */ /* 0x000fe80003800000 */
[----:B------:R3:W-:Y:S01]  /*3250*/  @!P3 STG.E.U8 desc[UR36][R6.64+0x30], R13 ;  /* 0x0000300d0600b986 */ /* 0x0007e2000c101124 */
[----:B------:R-:W-:Y:S05]  /*3260*/  @P5 BRA `(.L_x_88) ;  /* 0x00000000000c5947 */ /* 0x000fea0003800000 */
[----:B------:R-:W5:Y:S02]  /*3270*/  LDG.E.U8 R58, desc[UR36][R8.64+0x31] ;  /* 0x00003124083a7981 */ /* 0x000f64000c1e1100 */
[----:B-----5:R-:W-:-:S05]  /*3280*/  PRMT R0, R58, 0x8880, RZ ;  /* 0x000088803a007816 */ /* 0x020fca00000000ff */
[----:B------:R-:W-:-:S07]  /*3290*/  IMAD R3, R0, R57, RZ ;  /* 0x0000003900037224 */ /* 0x000fce00078e02ff */
.L_x_88:
[----:B------:R-:W-:Y:S05]  /*32a0*/  BSYNC B1 ;  /* 0x0000000000017941 */ /* 0x000fea0003800000 */
.L_x_87:
        /* <DEDUP_REMOVED lines=9> */
[----:B------:R-:W-:Y:S01]  /*3340*/  ISETP.LT.OR P3, PT, R20, 0x9, !P3 ;  /* 0x000000091400780c */ /* 0x000fe20005f61670 */
[----:B------:R-:W-:-:S12]  /*3350*/  @P2 BRA `(.L_x_90) ;  /* 0x00000000000c2947 */ /* 0x000fd80003800000 */
[----:B------:R-:W5:Y:S02]  /*3360*/  LDG.E.U8 R58, desc[UR36][R10.64+0x30] ;  /* 0x000030240a3a7981 */ /* 0x000f64000c1e1100 */
[----:B-----5:R-:W-:-:S05]  /*3370*/  PRMT R0, R58, 0x8880, RZ ;  /* 0x000088803a007816 */ /* 0x020fca00000000ff */
[----:B------:R-:W-:-:S07]  /*3380*/  IMAD R3, R0, R57, RZ ;  /* 0x0000003900037224 */ /* 0x000fce00078e02ff */
.L_x_90:
[----:B------:R-:W-:Y:S05]  /*3390*/  BSYNC B1 ;  /* 0x0000000000017941 */ /* 0x000fea0003800000 */
.L_x_89:
[----:B---3--:R-:W-:Y:S01]  /*33a0*/  @!P2 IMAD R13, R50, R56, R3 ;  /* 0x00000038320da224 */ /* 0x008fe200078e0203 */
[----:B------:R-:W-:Y:S04]  /*33b0*/  BSSY B1, `(.L_x_91) ;  /* 0x0000006000017945 */ /* 0x000fe80003800000 */
[----:B------:R3:W-:Y:S01]  /*33c0*/  @!P2 STG.E.U8 desc[UR36][R4.64+0x30], R13 ;  /* 0x0000300d0400a986 */ /* 0x0007e2000c101124 */
[----:B------:R-:W-:Y:S05]  /*33d0*/  @P0 BRA `(.L_x_92) ;  /* 0x00000000000c0947 */ /* 0x000fea0003800000 */
[----:B------:R-:W5:Y:S02]  /*33e0*/  LDG.E.U8 R58, desc[UR36][R10.64+0x31] ;  /* 0x000031240a3a7981 */ /* 0x000f64000c1e1100 */
[----:B-----5:R-:W-:-:S05]  /*33f0*/  PRMT R0, R58, 0x8880, RZ ;  /* 0x000088803a007816 */ /* 0x020fca00000000ff */
[----:B------:R-:W-:-:S07]  /*3400*/  IMAD R3, R0, R57, RZ ;  /* 0x0000003900037224 */ /* 0x000fce00078e02ff */
.L_x_92:
[----:B------:R-:W-:Y:S05]  /*3410*/  BSYNC B1 ;  /* 0x0000000000017941 */ /* 0x000fea0003800000 */
.L_x_91:
[----:B------:R-:W-:Y:S01]  /*3420*/  @!P0 IMAD R51, R51, R56, R3 ;  /* 0x0000003833338224 */ /* 0x000fe200078e0203 */
[----:B------:R-:W-:Y:S04]  /*3430*/  BSSY B1, `(.L_x_93) ;  /* 0x0000006000017945 */ /* 0x000fe80003800000 */
[----:B------:R0:W-:Y:S01]  /*3440*/  @!P0 STG.E.U8 desc[UR36][R4.64+0x31], R51 ;  /* 0x0000313304008986 */ /* 0x0001e2000c101124 */
[----:B------:R-:W-:Y:S05]  /*3450*/  @P5 BRA `(.L_x_94) ;  /* 0x00000000000c5947 */ /* 0x000fea0003800000 */
[----:B------:R-:W5:Y:S02]  /*3460*/  LDG.E.U8 R58, desc[UR36][R8.64+0x38] ;  /* 0x00003824083a7981 */ /* 0x000f64000c1e1100 */
[----:B-----5:R-:W-:-:S05]  /*3470*/  PRMT R0, R58, 0x8880, RZ ;  /* 0x000088803a007816 */ /* 0x020fca00000000ff */
[----:B------:R-:W-:-:S07]  /*3480*/  IMAD R3, R0, R57, RZ ;  /* 0x0000003900037224 */ /* 0x000fce00078e02ff */
.L_x_94:
[----:B------:R-:W-:Y:S05]  /*3490*/  BSYNC B1 ;  /* 0x0000000000017941 */ /* 0x000fea0003800000 */
.L_x_93:
[----:B---3--:R-:W-:Y:S01]  /*34a0*/  @!P5 IMAD R13, R52, R56, R3 ;  /* 0x00000038340dd224 */ /* 0x008fe200078e0203 */
[----:B------:R-:W-:Y:S04]  /*34b0*/  BSSY B1, `(.L_x_95) ;  /* 0x0000006000017945 */ /* 0x000fe80003800000 */
[----:B------:R3:W-:Y:S01]  /*34c0*/  @!P5 STG.E.U8 desc[UR36][R6.64+0x38], R13 ;  /* 0x0000380d0600d986 */ /* 0x0007e2000c101124 */
[----:B------:R-:W-:Y:S05]  /*34d0*/  @P4 BRA `(.L_x_96) ;  /* 0x00000000000c4947 */ /* 0x000fea0003800000 */
[----:B------:R-:W5:Y:S02]  /*34e0*/  LDG.E.U8 R58, desc[UR36][R8.64+0x39] ;  /* 0x00003924083a7981 */ /* 0x000f64000c1e1100 */
[----:B-----5:R-:W-:-:S05]  /*34f0*/  PRMT R0, R58, 0x8880, RZ ;  /* 0x000088803a007816 */ /* 0x020fca00000000ff */
[----:B------:R-:W-:-:S07]  /*3500*/  IMAD R3, R0, R57, RZ ;  /* 0x0000003900037224 */ /* 0x000fce00078e02ff */
.L_x_96:
[----:B------:R-:W-:Y:S05]  /*3510*/  BSYNC B1 ;  /* 0x0000000000017941 */ /* 0x000fea0003800000 */
.L_x_95:
[----:B------:R-:W-:Y:S01]  /*3520*/  @!P4 IMAD R53, R53, R56, R3 ;  /* 0x000000383535c224 */ /* 0x000fe200078e0203 */
[----:B------:R-:W-:Y:S04]  /*3530*/  BSSY B1, `(.L_x_97) ;  /* 0x0000006000017945 */ /* 0x000fe80003800000 */
[----:B------:R0:W-:Y:S01]  /*3540*/  @!P4 STG.E.U8 desc[UR36][R6.64+0x39], R53 ;  /* 0x000039350600c986 */ /* 0x0001e2000c101124 */
[----:B------:R-:W-:Y:S05]  /*3550*/  @P3 BRA `(.L_x_98) ;  /* 0x00000000000c3947 */ /* 0x000fea0003800000 */
[----:B------:R-:W5:Y:S02]  /*3560*/  LDG.E.U8 R58, desc[UR36][R10.64+0x38] ;  /* 0x000038240a3a7981 */ /* 0x000f64000c1e1100 */
[----:B-----5:R-:W-:-:S05]  /*3570*/  PRMT R0, R58, 0x8880, RZ ;  /* 0x000088803a007816 */ /* 0x020fca00000000ff */
[----:B------:R-:W-:-:S07]  /*3580*/  IMAD R3, R0, R57, RZ ;  /* 0x0000003900037224 */ /* 0x000fce00078e02ff */
.L_x_98:
[----:B------:R-:W-:Y:S05]  /*3590*/  BSYNC B1 ;  /* 0x0000000000017941 */ /* 0x000fea0003800000 */
.L_x_97:
[----:B0123--:R-:W-:Y:S01]  /*35a0*/  @!P3 IMAD R7, R54, R56, R3 ;  /* 0x000000383607b224 */ /* 0x00ffe200078e0203 */
[----:B------:R-:W-:Y:S01]  /*35b0*/  ISETP.LT.OR P1, PT, R20, 0x9, !P1 ;  /* 0x000000091400780c */ /* 0x000fe20004f21670 */
[----:B------:R-:W-:Y:S03]  /*35c0*/  BSSY B1, `(.L_x_99) ;  /* 0x0000006000017945 */ /* 0x000fe60003800000 */
[----:B------:R0:W-:Y:S09]  /*35d0*/  @!P3 STG.E.U8 desc[UR36][R4.64+0x38], R7 ;  /* 0x000038070400b986 */ /* 0x0001f2000c101124 */
[----:B------:R-:W-:Y:S05]  /*35e0*/  @P1 BRA `(.L_x_100) ;  /* 0x00000000000c1947 */ /* 0x000fea0003800000 */
[----:B------:R-:W2:Y:S02]  /*35f0*/  LDG.E.U8 R58, desc[UR36][R10.64+0x39] ;  /* 0x000039240a3a7981 */ /* 0x000ea4000c1e1100 */
[----:B--2---:R-:W-:-:S05]  /*3600*/  PRMT R0, R58, 0x8880, RZ ;  /* 0x000088803a007816 */ /* 0x004fca00000000ff */
[----:B------:R-:W-:-:S07]  /*3610*/  IMAD R3, R0, R57, RZ ;  /* 0x0000003900037224 */ /* 0x000fce00078e02ff */
.L_x_100:
[----:B------:R-:W-:Y:S05]  /*3620*/  BSYNC B1 ;  /* 0x0000000000017941 */ /* 0x000fea0003800000 */
.L_x_99:
[----:B------:R-:W-:Y:S01]  /*3630*/  IMAD R3, R55, R56, R3 ;  /* 0x0000003837037224 */ /* 0x000fe200078e0203 */
[----:B------:R-:W-:Y:S06]  /*3640*/  @P1 BRA `(.L_x_101) ;  /* 0x0000000400c81947 */ /* 0x000fec0003800000 */
[----:B------:R1:W-:Y:S01]  /*3650*/  STG.E.U8 desc[UR36][R4.64+0x39], R3 ;  /* 0x0000390304007986 */ /* 0x0003e2000c101124 */
[----:B------:R-:W-:Y:S05]  /*3660*/  BRA `(.L_x_101) ;  /* 0x0000000400c07947 */ /* 0x000fea0003800000 */
.L_x_36:
[C---:B------:R-:W-:Y:S02]  /*3670*/  ISETP.GE.AND P1, PT, R60.reuse, 0x1, PT ;  /* 0x000000013c00780c */ /* 0x040fe40003f26270 */
[----:B------:R-:W-:Y:S02]  /*3680*/  ISETP.GE.AND P0, PT, R60, 0x2, PT ;  /* 0x000000023c00780c */ /* 0x000fe40003f06270 */
[C---:B------:R-:W-:Y:S02]  /*3690*/  ISETP.LT.OR P4, PT, R20.reuse, 0x1, !P1 ;  /* 0x000000011400780c */ /* 0x040fe40004f81670 */
[C---:B------:R-:W-:Y:S02]  /*36a0*/  ISETP.LT.OR P5, PT, R20.reuse, 0x1, !P0 ;  /* 0x000000011400780c */ /* 0x040fe400047a1670 */
[C---:B------:R-:W-:Y:S02]  /*36b0*/  ISETP.LT.OR P1, PT, R20.reuse, 0x9, !P1 ;  /* 0x000000091400780c */ /* 0x040fe40004f21670 */
[----:B------:R-:W-:-:S02]  /*36c0*/  ISETP.LT.OR P0, PT, R20, 0x9, !P0 ;  /* 0x000000091400780c */ /* 0x000fc40004701670 */
[C---:B------:R-:W-:Y:S02]  /*36d0*/  ISETP.GE.AND P3, PT, R60.reuse, 0x9, PT ;  /* 0x000000093c00780c */ /* 0x040fe40003f66270 */
[----:B------:R-:W-:-:S03]  /*36e0*/  ISETP.GE.AND P2, PT, R60, 0xa, PT ;  /* 0x0000000a3c00780c */ /* 0x000fc60003f46270 */
[-C--:B------:R-:W-:Y:S02]  /*36f0*/  @!P4 IMAD R3, R24, R56.reuse, RZ ;  /* 0x000000381803c224 */ /* 0x080fe400078e02ff */
[-C--:B------:R-:W-:Y:S02]  /*3700*/  @!P5 IMAD R25, R25, R56.reuse, RZ ;  /* 0x000000381919d224 */ /* 0x080fe400078e02ff */
[-C--:B------:R-:W-:Y:S01]  /*3710*/  @!P1 IMAD R9, R26, R56.reuse, RZ ;  /* 0x000000381a099224 */ /* 0x080fe200078e02ff */
[----:B------:R0:W-:Y:S01]  /*3720*/  @!P4 STG.E.U8 desc[UR36][R6.64], R3 ;  /* 0x000000030600c986 */ /* 0x0001e2000c101124 */
[C---:B------:R-:W-:Y:S01]  /*3730*/  ISETP.LT.OR P4, PT, R20.reuse, 0x1, !P3 ;  /* 0x000000011400780c */ /* 0x040fe20005f81670 */
[----:B------:R-:W-:Y:S02]  /*3740*/  @!P0 IMAD R27, R27, R56, RZ ;  /* 0x000000381b1b8224 */ /* 0x000fe400078e02ff */
[----:B------:R-:W-:Y:S01]  /*3750*/  @!P5 STG.E.U8 desc[UR36][R6.64+0x1], R25 ;  /* 0x000001190600d986 */ /* 0x000fe2000c101124 */
[----:B------:R-:W-:-:S02]  /*3760*/  ISETP.LT.OR P5, PT, R20, 0x1, !P2 ;  /* 0x000000011400780c */ /* 0x000fc400057a1670 */
[C---:B------:R-:W-:Y:S01]  /*3770*/  ISETP.LT.OR P2, PT, R20.reuse, 0x9, !P2 ;  /* 0x000000091400780c */ /* 0x040fe20005741670 */
[----:B------:R1:W-:Y:S01]  /*3780*/  @!P1 STG.E.U8 desc[UR36][R4.64], R9 ;  /* 0x0000000904009986 */ /* 0x0003e2000c101124 */
[----:B------:R-:W-:Y:S02]  /*3790*/  ISETP.LT.OR P1, PT, R20, 0x9, !P3 ;  /* 0x000000091400780c */ /* 0x000fe40005f21670 */
[C---:B------:R-:W-:Y:S01]  /*37a0*/  ISETP.GE.AND P3, PT, R60.reuse, 0x11, PT ;  /* 0x000000113c00780c */ /* 0x040fe20003f66270 */
[----:B------:R-:W-:Y:S01]  /*37b0*/  @!P0 STG.E.U8 desc[UR36][R4.64+0x1], R27 ;  /* 0x0000011b04008986 */ /* 0x000fe2000c101124 */
[----:B------:R-:W-:Y:S01]  /*37c0*/  ISETP.GE.AND P0, PT, R60, 0x12, PT ;  /* 0x000000123c00780c */ /* 0x000fe20003f06270 */
[----:B------:R-:W-:-:S04]  /*37d0*/  @!P4 IMAD R11, R28, R56, RZ ;  /* 0x000000381c0bc224 */ /* 0x000fc800078e02ff */
[-C--:B------:R-:W-:Y:S01]  /*37e0*/  @!P5 IMAD R29, R29, R56.reuse, RZ ;  /* 0x000000381d1dd224 */ /* 0x080fe200078e02ff */
[----:B------:R-:W-:Y:S01]  /*37f0*/  @!P4 STG.E.U8 desc[UR36][R6.64+0x8], R11 ;  /* 0x0000080b0600c986 */ /* 0x000fe2000c101124 */
[C---:B------:R-:W-:Y:S01]  /*3800*/  ISETP.LT.OR P4, PT, R20.reuse, 0x1, !P3 ;  /* 0x000000011400780c */ /* 0x040fe20005f81670 */
[-C--:B------:R-:W-:Y:S02]  /*3810*/  @!P2 IMAD R31, R31, R56.reuse, RZ ;  /* 0x000000381f1fa224 */ /* 0x080fe400078e02ff */
[----:B------:R-:W-:Y:S01]  /*3820*/  @!P5 STG.E.U8 desc[UR36][R6.64+0x9], R29 ;  /* 0x0000091d0600d986 */ /* 0x000fe2000c101124 */
[----:B------:R-:W-:Y:S01]  /*3830*/  ISETP.LT.OR P5, PT, R20, 0x1, !P0 ;  /* 0x000000011400780c */ /* 0x000fe200047a1670 */
[----:B0-----:R-:W-:Y:S01]  /*3840*/  @!P1 IMAD R3, R30, R56, RZ ;  /* 0x000000381e039224 */ /* 0x001fe200078e02ff */
[----:B------:R-:W-:Y:S01]  /*3850*/  ISETP.LT.OR P0, PT, R20, 0x9, !P0 ;  /* 0x000000091400780c */ /* 0x000fe20004701670 */
[----:B------:R-:W-:Y:S01]  /*3860*/  @!P2 STG.E.U8 desc[UR36][R4.64+0x9], R31 ;  /* 0x0000091f0400a986 */ /* 0x000fe2000c101124 */
[----:B------:R-:W-:-:S03]  /*3870*/  ISETP.GE.AND P2, PT, R60, 0x19, PT ;  /* 0x000000193c00780c */ /* 0x000fc60003f46270 */
[----:B------:R0:W-:Y:S01]  /*3880*/  @!P1 STG.E.U8 desc[UR36][R4.64+0x8], R3 ;  /* 0x0000080304009986 */ /* 0x0001e2000c101124 */
[----:B------:R-:W-:Y:S01]  /*3890*/  ISETP.LT.OR P1, PT, R20, 0x9, !P3 ;  /* 0x000000091400780c */ /* 0x000fe20005f21670 */
[----:B-1----:R-:W-:Y:S01]  /*38a0*/  @!P4 IMAD R9, R32, R56, RZ ;  /* 0x000000382009c224 */ /* 0x002fe200078e02ff */
[----:B------:R-:W-:-:S03]  /*38b0*/  ISETP.GE.AND P3, PT, R60, 0x1a, PT ;  /* 0x0000001a3c00780c */ /* 0x000fc60003f66270 */
[-C--:B------:R-:W-:Y:S01]  /*38c0*/  @!P5 IMAD R33, R33, R56.reuse, RZ ;  /* 0x000000382121d224 */ /* 0x080fe200078e02ff */
[----:B------:R-:W-:Y:S01]  /*38d0*/  @!P4 STG.E.U8 desc[UR36][R6.64+0x10], R9 ;  /* 0x000010090600c986 */ /* 0x000fe2000c101124 */
[C---:B------:R-:W-:Y:S01]  /*38e0*/  ISETP.LT.OR P4, PT, R20.reuse, 0x1, !P3 ;  /* 0x000000011400780c */ /* 0x040fe20005f81670 */
[-C--:B------:R-:W-:Y:S01]  /*38f0*/  @!P0 IMAD R35, R35, R56.reuse, RZ ;  /* 0x0000003823238224 */ /* 0x080fe200078e02ff */
[C---:B------:R-:W-:Y:S01]  /*3900*/  ISETP.LT.OR P3, PT, R20.reuse, 0x9, !P3 ;  /* 0x000000091400780c */ /* 0x040fe20005f61670 */
[----:B------:R-:W-:Y:S01]  /*3910*/  @!P5 STG.E.U8 desc[UR36][R6.64+0x11], R33 ;  /* 0x000011210600d986 */ /* 0x000fe2000c101124 */
[----:B------:R-:W-:Y:S02]  /*3920*/  ISETP.LT.OR P5, PT, R20, 0x1, !P2 ;  /* 0x000000011400780c */ /* 0x000fe400057a1670 */
[----:B0-----:R-:W-:Y:S01]  /*3930*/  @!P1 IMAD R3, R34, R56, RZ ;  /* 0x0000003822039224 */ /* 0x001fe200078e02ff */
[----:B------:R-:W-:Y:S01]  /*3940*/  @!P0 STG.E.U8 desc[UR36][R4.64+0x11], R35 ;  /* 0x0000112304008986 */ /* 0x000fe2000c101124 */
[----:B------:R-:W-:-:S02]  /*3950*/  ISETP.LT.OR P2, PT, R20, 0x9, !P2 ;  /* 0x000000091400780c */ /* 0x000fc40005741670 */
[C---:B------:R-:W-:Y:S01]  /*3960*/  ISETP.GE.AND P0, PT, R60.reuse, 0x21, PT ;  /* 0x000000213c00780c */ /* 0x040fe20003f06270 */
[----:B------:R0:W-:Y:S01]  /*3970*/  @!P1 STG.E.U8 desc[UR36][R4.64+0x10], R3 ;  /* 0x0000100304009986 */ /* 0x0001e2000c101124 */
[----:B------:R-:W-:Y:S01]  /*3980*/  ISETP.GE.AND P1, PT, R60, 0x22, PT ;  /* 0x000000223c00780c */ /* 0x000fe20003f26270 */
[-C--:B------:R-:W-:Y:S02]  /*3990*/  @!P4 IMAD R37, R37, R56.reuse, RZ ;  /* 0x000000382525c224 */ /* 0x080fe400078e02ff */
[-C--:B------:R-:W-:Y:S02]  /*39a0*/  @!P3 IMAD R39, R39, R56.reuse, RZ ;  /* 0x000000382727b224 */ /* 0x080fe400078e02ff */
[-C--:B------:R-:W-:Y:S01]  /*39b0*/  @!P5 IMAD R11, R36, R56.reuse, RZ ;  /* 0x00000038240bd224 */ /* 0x080fe200078e02ff */
[----:B------:R-:W-:Y:S01]  /*39c0*/  @!P4 STG.E.U8 desc[UR36][R6.64+0x19], R37 ;  /* 0x000019250600c986 */ /* 0x000fe2000c101124 */
[C---:B------:R-:W-:Y:S02]  /*39d0*/  ISETP.LT.OR P4, PT, R20.reuse, 0x1, !P0 ;  /* 0x000000011400780c */ /* 0x040fe40004781670 */
[C---:B------:R-:W-:Y:S01]  /*39e0*/  ISETP.LT.OR P0, PT, R20.reuse, 0x9, !P0 ;  /* 0x000000091400780c */ /* 0x040fe20004701670 */
[----:B------:R-:W-:Y:S01]  /*39f0*/  @!P5 STG.E.U8 desc[UR36][R6.64+0x18], R11 ;  /* 0x0000180b0600d986 */ /* 0x000fe2000c101124 */
[----:B------:R-:W-:Y:S01]  /*3a00*/  ISETP.LT.OR P5, PT, R20, 0x1, !P1 ;  /* 0x000000011400780c */ /* 0x000fe20004fa1670 */
[----:B0-----:R-:W-:Y:S01]  /*3a10*/  @!P2 IMAD R3, R38, R56, RZ ;  /* 0x000000382603a224 */ /* 0x001fe200078e02ff */
[----:B------:R-:W-:Y:S01]  /*3a20*/  ISETP.LT.OR P1, PT, R20, 0x9, !P1 ;  /* 0x000000091400780c */ /* 0x000fe20004f21670 */
[----:B------:R-:W-:Y:S01]  /*3a30*/  @!P3 STG.E.U8 desc[UR36][R4.64+0x19], R39 ;  /* 0x000019270400b986 */ /* 0x000fe2000c101124 */
[----:B------:R-:W-:-:S03]  /*3a40*/  ISETP.GE.AND P3, PT, R60, 0x29, PT ;  /* 0x000000293c00780c */ /* 0x000fc60003f66270 */
[----:B------:R0:W-:Y:S01]  /*3a50*/  @!P2 STG.E.U8 desc[UR36][R4.64+0x18], R3 ;  /* 0x000018030400a986 */ /* 0x0001e2000c101124 */
[----:B------:R-:W-:Y:S01]  /*3a60*/  ISETP.GE.AND P2, PT, R60, 0x2a, PT ;  /* 0x0000002a3c00780c */ /* 0x000fe20003f46270 */
[----:B------:R-:W-:-:S04]  /*3a70*/  @!P4 IMAD R9, R40, R56, RZ ;  /* 0x000000382809c224 */ /* 0x000fc800078e02ff */
[-C--:B------:R-:W-:Y:S01]  /*3a80*/  @!P5 IMAD R41, R41, R56.reuse, RZ ;  /* 0x000000382929d224 */ /* 0x080fe200078e02ff */
[----:B------:R-:W-:Y:S01]  /*3a90*/  @!P4 STG.E.U8 desc[UR36][R6.64+0x20], R9 ;  /* 0x000020090600c986 */ /* 0x000fe2000c101124 */
[C---:B------:R-:W-:Y:S01]  /*3aa0*/  ISETP.LT.OR P4, PT, R20.reuse, 0x1, !P3 ;  /* 0x000000011400780c */ /* 0x040fe20005f81670 */
[-C--:B------:R-:W-:Y:S01]  /*3ab0*/  @!P1 IMAD R43, R43, R56.reuse, RZ ;  /* 0x000000382b2b9224 */ /* 0x080fe200078e02ff */
        /* <DEDUP_REMOVED lines=25> */
[----:B------:R1:W-:Y:S01]  /*3c50*/  @!P4 STG.E.U8 desc[UR36][R6.64+0x30], R9 ;  /* 0x000030090600c986 */ /* 0x0003e2000c101124 */
[C---:B------:R-:W-:Y:S01]  /*3c60*/  ISETP.LT.OR P4, PT, R20.reuse, 0x1, !P2 ;  /* 0x000000011400780c */ /* 0x040fe20005781670 */
[-C--:B------:R-:W-:Y:S01]  /*3c70*/  @!P0 IMAD R51, R51, R56.reuse, RZ ;  /* 0x0000003833338224 */ /* 0x080fe200078e02ff */
[C---:B------:R-:W-:Y:S01]  /*3c80*/  ISETP.LT.OR P2, PT, R20.reuse, 0x9, !P2 ;  /* 0x000000091400780c */ /* 0x040fe20005741670 */
[----:B------:R2:W-:Y:S01]  /*3c90*/  @!P5 STG.E.U8 desc[UR36][R6.64+0x31], R49 ;  /* 0x000031310600d986 */ /* 0x0005e2000c101124 */
[----:B------:R-:W-:Y:S01]  /*3ca0*/  ISETP.LT.OR P5, PT, R20, 0x1, !P3 ;  /* 0x000000011400780c */ /* 0x000fe20005fa1670 */
[-C--:B0-----:R-:W-:Y:S01]  /*3cb0*/  @!P1 IMAD R3, R50, R56.reuse, RZ ;  /* 0x0000003832039224 */ /* 0x081fe200078e02ff */
[----:B------:R-:W-:Y:S01]  /*3cc0*/  ISETP.LT.OR P3, PT, R20, 0x9, !P3 ;  /* 0x000000091400780c */ /* 0x000fe20005f61670 */
[----:B------:R2:W-:Y:S04]  /*3cd0*/  @!P0 STG.E.U8 desc[UR36][R4.64+0x31], R51 ;  /* 0x0000313304008986 */ /* 0x0005e8000c101124 */
[----:B------:R2:W-:Y:S02]  /*3ce0*/  @!P1 STG.E.U8 desc[UR36][R4.64+0x30], R3 ;  /* 0x0000300304009986 */ /* 0x0005e4000c101124 */
[----:B------:R-:W-:-:S02]  /*3cf0*/  @!P4 IMAD R11, R52, R56, RZ ;  /* 0x00000038340bc224 */ /* 0x000fc400078e02ff */
[-C--:B-1----:R-:W-:Y:S02]  /*3d00*/  @!P2 IMAD R9, R54, R56.reuse, RZ ;  /* 0x000000383609a224 */ /* 0x082fe400078e02ff */
[-C--:B------:R-:W-:Y:S01]  /*3d10*/  @!P5 IMAD R53, R53, R56.reuse, RZ ;  /* 0x000000383535d224 */ /* 0x080fe200078e02ff */
[----:B------:R2:W-:Y:S01]  /*3d20*/  @!P4 STG.E.U8 desc[UR36][R6.64+0x38], R11 ;  /* 0x0000380b0600c986 */ /* 0x0005e2000c101124 */
[----:B------:R-:W-:-:S03]  /*3d30*/  @!P3 IMAD R55, R55, R56, RZ ;  /* 0x000000383737b224 */ /* 0x000fc600078e02ff */
[----:B------:R2:W-:Y:S04]  /*3d40*/  @!P5 STG.E.U8 desc[UR36][R6.64+0x39], R53 ;  /* 0x000039350600d986 */ /* 0x0005e8000c101124 */
[----:B------:R2:W-:Y:S04]  /*3d50*/  @!P2 STG.E.U8 desc[UR36][R4.64+0x38], R9 ;  /* 0x000038090400a986 */ /* 0x0005e8000c101124 */
[----:B------:R2:W-:Y:S02]  /*3d60*/  @!P3 STG.E.U8 desc[UR36][R4.64+0x39], R55 ;  /* 0x000039370400b986 */ /* 0x0005e4000c101124 */
.L_x_101:
[----:B------:R-:W-:Y:S05]  /*3d70*/  BSYNC B0 ;  /* 0x0000000000007941 */ /* 0x000fea0003800000 */
.L_x_35:
[----:B------:R-:W-:Y:S01]  /*3d80*/  ULDC UR4, c[0x0][0xc] ;  /* 0x0000030000047ab9 */ /* 0x000fe20000000800 */
[----:B------:R-:W-:Y:S01]  /*3d90*/  ULDC UR5, c[0x0][0x10] ;  /* 0x0000040000057ab9 */ /* 0x000fe20000000800 */
[----:B-12---:R-:W1:Y:S01]  /*3da0*/  LDC R3, c[0x0][0x14] ;  /* 0x00000500ff037b82 */ /* 0x006e620000000800 */
[----:B------:R-:W-:Y:S01]  /*3db0*/  UIMAD.WIDE.U32 UR4, UR4, UR5, URZ ;  /* 0x00000005040472a5 */ /* 0x000fe2000f8e003f */
[----:B------:R-:W-:Y:S01]  /*3dc0*/  PRMT R0, RZ, 0x7610, R0 ;  /* 0x00007610ff007816 */ /* 0x000fe20000000000 */
[----:B------:R-:W-:Y:S02]  /*3dd0*/  IMAD.MOV.U32 R60, RZ, RZ, -0x1 ;  /* 0xffffffffff3c7424 */ /* 0x000fe400078e00ff */
[----:B------:R-:W-:Y:S02]  /*3de0*/  IMAD.MOV.U32 R61, RZ, RZ, -0x1 ;  /* 0xffffffffff3d7424 */ /* 0x000fe400078e00ff */
[----:B-1----:R-:W-:-:S04]  /*3df0*/  IMAD.WIDE.U32 R16, R3, UR4, R16 ;  /* 0x0000000403107c25 */ /* 0x002fc8000f8e0010 */
[----:B------:R-:W-:Y:S01]  /*3e00*/  IMAD R3, R3, UR5, RZ ;  /* 0x0000000503037c24 */ /* 0x000fe2000f8e02ff */
[----:B------:R-:W-:Y:S02]  /*3e10*/  ULDC.64 UR4, c[0x0][0x650] ;  /* 0x0001940000047ab9 */ /* 0x000fe40000000a00 */
[----:B------:R-:W-:Y:S01]  /*3e20*/  ISETP.GE.U32.AND P0, PT, R16, UR4, PT ;  /* 0x0000000410007c0c */ /* 0x000fe2000bf06070 */
[----:B------:R-:W-:-:S05]  /*3e30*/  IMAD.IADD R17, R17, 0x1, R3 ;  /* 0x0000000111117824 */ /* 0x000fca00078e0203 */
[----:B------:R-:W-:-:S13]  /*3e40*/  ISETP.GE.U32.AND.EX P0, PT, R17, UR5, PT, P0 ;  /* 0x0000000511007c0c */ /* 0x000fda000bf06100 */
[----:B------:R-:W-:Y:S05]  /*3e50*/  @P0 BRA `(.L_x_102) ;  /* 0x0000000400640947 */ /* 0x000fea0003800000 */
[----:B------:R-:W1:Y:S01]  /*3e60*/  S2R R12, SR_CTAID.X ;  /* 0x00000000000c7919 */ /* 0x000e620000002500 */
[----:B------:R-:W2:Y:S01]  /*3e70*/  LDC.64 R10, c[0x0][0x628] ;  /* 0x00018a00ff0a7b82 */ /* 0x000ea20000000a00 */
[----:B------:R-:W-:Y:S01]  /*3e80*/  ULDC UR4, c[0x0][0x150] ;  /* 0x0000540000047ab9 */ /* 0x000fe20000000800 */
[----:B------:R-:W-:Y:S01]  /*3e90*/  IMAD.MOV.U32 R8, RZ, RZ, R16 ;  /* 0x000000ffff087224 */ /* 0x000fe200078e0010 */
[----:B------:R-:W3:Y:S01]  /*3ea0*/  S2R R24, SR_CTAID.Y ;  /* 0x0000000000187919 */ /* 0x000ee20000002600 */
[----:B------:R-:W-:-:S04]  /*3eb0*/  IMAD.MOV.U32 R9, RZ, RZ, R17 ;  /* 0x000000ffff097224 */ /* 0x000fc800078e0011 */
[----:B------:R-:W0:Y:S08]  /*3ec0*/  LDC R21, c[0x0][0x144] ;  /* 0x00005100ff157b82 */ /* 0x000e300000000800 */
[----:B------:R-:W0:Y:S08]  /*3ed0*/  LDC R0, c[0x0][0x630] ;  /* 0x00018c00ff007b82 */ /* 0x000e300000000800 */
[----:B------:R-:W0:Y:S01]  /*3ee0*/  LDC.64 R14, c[0x0][0x620] ;  /* 0x00018800ff0e7b82 */ /* 0x000e220000000a00 */
[----:B--2---:R-:W-:-:S04]  /*3ef0*/  ISETP.NE.U32.AND P0, PT, R10, RZ, PT ;  /* 0x000000ff0a00720c */ /* 0x004fc80003f05070 */
[----:B------:R-:W-:Y:S02]  /*3f00*/  ISETP.NE.AND.EX P0, PT, R11, RZ, PT, P0 ;  /* 0x000000ff0b00720c */ /* 0x000fe40003f05300 */
[----:B-1----:R-:W-:-:S05]  /*3f10*/  I2FP.F32.U32 R3, R12 ;  /* 0x0000000c00037245 */ /* 0x002fca0000201000 */
[----:B------:R-:W-:-:S04]  /*3f20*/  FMUL R3, R3, UR4 ;  /* 0x0000000403037c20 */ /* 0x000fc80008400000 */
[----:B------:R1:W2:Y:S02]  /*3f30*/  F2I.U32.TRUNC.NTZ R20, R3 ;  /* 0x0000000300147305 */ /* 0x0002a4000020f000 */
[----:B---3--:R-:W-:Y:S05]  /*3f40*/  @!P0 BRA `(.L_x_103) ;  /* 0x0000000000288947 */ /* 0x008fea0003800000 */
[----:B-1----:R-:W1:Y:S02]  /*3f50*/  LDC R3, c[0x0][0x634] ;  /* 0x00018d00ff037b82 */ /* 0x002e640000000800 */
[----:B-1----:R-:W-:-:S05]  /*3f60*/  IADD3 R3, P0, R16, R3, RZ ;  /* 0x0000000310037210 */ /* 0x002fca0007f1e0ff */
[----:B------:R-:W-:-:S04]  /*3f70*/  IMAD.X R13, RZ, RZ, R17, P0 ;  /* 0x000000ffff0d7224 */ /* 0x000fc800000e0611 */
[----:B0---4-:R-:W-:-:S04]  /*3f80*/  IMAD.WIDE.U32 R4, R13, R10, RZ ;  /* 0x0000000a0d047225 */ /* 0x011fc800078e00ff */
[----:B------:R-:W-:-:S04]  /*3f90*/  IMAD.WIDE.U32 R6, P0, R3, R11, R4 ;  /* 0x0000000b03067225 */ /* 0x000fc80007800004 */
[----:B------:R-:W-:-:S04]  /*3fa0*/  IMAD.WIDE.U32 R4, R3, R10, RZ ;  /* 0x0000000a03047225 */ /* 0x000fc800078e00ff */
[----:B------:R-:W-:Y:S01]  /*3fb0*/  IMAD.X R9, RZ, RZ, RZ, P0 ;  /* 0x000000ffff097224 */ /* 0x000fe200000e06ff */
[----:B------:R-:W-:Y:S01]  /*3fc0*/  IADD3 RZ, P0, R5, R6, RZ ;  /* 0x0000000605ff7210 */ /* 0x000fe20007f1e0ff */
[----:B------:R-:W-:-:S04]  /*3fd0*/  IMAD.MOV.U32 R8, RZ, RZ, R7 ;  /* 0x000000ffff087224 */ /* 0x000fc800078e0007 */
[----:B------:R-:W-:-:S08]  /*3fe0*/  IMAD.WIDE.U32.X R8, R13, R11, R8, P0 ;  /* 0x0000000b0d087225 */ /* 0x000fd000000e0408 */
.L_x_103:
[----:B------:R-:W3:Y:S01]  /*3ff0*/  LDC.64 R30, c[0x0][0x640] ;  /* 0x00019000ff1e7b82 */ /* 0x000ee20000000a00 */
[-CC-:B0-----:R-:W-:Y:S01]  /*4000*/  SHF.R.U64 R61, R8, R0.reuse, R9.reuse ;  /* 0x00000000083d7219 */ /* 0x181fe20000001209 */
[----:B--2---:R-:W-:Y:S01]  /*4010*/  IMAD.MOV R20, RZ, RZ, -R20 ;  /* 0x000000ffff147224 */ /* 0x004fe200078e0a14 */
[----:B------:R-:W-:Y:S01]  /*4020*/  SHF.R.U32.HI R0, RZ, R0, R9 ;  /* 0x00000000ff007219 */ /* 0x000fe20000011609 */
[----:B------:R-:W-:Y:S01]  /*4030*/  ULDC UR4, c[0x0][0x154] ;  /* 0x0000550000047ab9 */ /* 0x000fe20000000800 */
[----:B-1----:R-:W-:Y:S01]  /*4040*/  IADD3 R3, P0, RZ, -R61, RZ ;  /* 0x8000003dff037210 */ /* 0x002fe20007f1e0ff */
[----:B------:R-:W-:Y:S02]  /*4050*/  IMAD R26, R21, R20, R12 ;  /* 0x00000014151a7224 */ /* 0x000fe400078e020c */
[----:B------:R-:W0:Y:S01]  /*4060*/  LDC R6, c[0x0][0x618] ;  /* 0x00018600ff067b82 */ /* 0x000e220000000800 */
[----:B------:R-:W-:Y:S02]  /*4070*/  IMAD.MOV.U32 R7, RZ, RZ, 0x1 ;  /* 0x00000001ff077424 */ /* 0x000fe400078e00ff */
[----:B----4-:R-:W-:-:S04]  /*4080*/  IMAD.X R5, RZ, RZ, ~R0, P0 ;  /* 0x000000ffff057224 */ /* 0x010fc800000e0e00 */
[-C--:B------:R-:W-:Y:S01]  /*4090*/  IMAD R0, R5, R14.reuse, RZ ;  /* 0x0000000e05007224 */ /* 0x080fe200078e02ff */
[----:B------:R-:W1:Y:S01]  /*40a0*/  LDC R8, c[0x0][0x608] ;  /* 0x00018200ff087b82 */ /* 0x000e620000000800 */
[----:B------:R-:W-:-:S04]  /*40b0*/  IMAD.WIDE.U32 R4, R3, R14, R16 ;  /* 0x0000000e03047225 */ /* 0x000fc800078e0010 */
[----:B------:R-:W-:Y:S01]  /*40c0*/  IMAD R3, R3, R15, R0 ;  /* 0x0000000f03037224 */ /* 0x000fe200078e0200 */
[----:B------:R-:W-:Y:S02]  /*40d0*/  I2FP.F32.U32 R0, R24 ;  /* 0x0000001800007245 */ /* 0x000fe40000201000 */
[----:B------:R-:W2:Y:S01]  /*40e0*/  LDC R28, c[0x0][0x658] ;  /* 0x00019600ff1c7b82 */ /* 0x000ea20000000800 */
[----:B------:R-:W-:Y:S01]  /*40f0*/  IMAD.IADD R3, R5, 0x1, R3 ;  /* 0x0000000105037824 */ /* 0x000fe200078e0203 */
[----:B---3--:R-:W-:Y:S01]  /*4100*/  ISETP.NE.U32.AND P0, PT, R30, RZ, PT ;  /* 0x000000ff1e00720c */ /* 0x008fe20003f05070 */
[----:B------:R-:W-:Y:S01]  /*4110*/  FMUL R0, R0, UR4 ;  /* 0x0000000400007c20 */ /* 0x000fe20008400000 */
[----:B------:R-:W-:Y:S02]  /*4120*/  IMAD.MOV.U32 R5, RZ, RZ, -0x1 ;  /* 0xffffffffff057424 */ /* 0x000fe400078e00ff */
[----:B------:R-:W-:Y:S01]  /*4130*/  ISETP.NE.AND.EX P0, PT, R31, RZ, PT, P0 ;  /* 0x000000ff1f00720c */ /* 0x000fe20003f05300 */
[----:B------:R3:W4:Y:S01]  /*4140*/  F2I.U32.TRUNC.NTZ R13, R0 ;  /* 0x00000000000d7305 */ /* 0x000722000020f000 */
[----:B------:R-:W3:Y:S01]  /*4150*/  LDC R15, c[0x0][0x148] ;  /* 0x00005200ff0f7b82 */ /* 0x000ee20000000800 */
[----:B0-----:R-:W-:-:S02]  /*4160*/  SHF.R.U64 R12, R4, R6, R3 ;  /* 0x00000006040c7219 */ /* 0x001fc40000001203 */
[----:B------:R-:W-:-:S05]  /*4170*/  SHF.R.U32.HI R3, RZ, R6, R3 ;  /* 0x00000006ff037219 */ /* 0x000fca0000011603 */
[----:B------:R-:W0:Y:S01]  /*4180*/  LDC R20, c[0x0][0x600] ;  /* 0x00018000ff147b82 */ /* 0x000e220000000800 */
[-CC-:B-1----:R-:W-:Y:S02]  /*4190*/  SHF.R.U64 R10, R12, R8.reuse, R3.reuse ;  /* 0x000000080c0a7219 */ /* 0x182fe40000001203 */
[----:B------:R-:W-:-:S05]  /*41a0*/  SHF.R.U32.HI R3, RZ, R8, R3 ;  /* 0x00000008ff037219 */ /* 0x000fca0000011603 */
[----:B------:R-:W1:Y:S01]  /*41b0*/  LDC R21, c[0x0][0x648] ;  /* 0x00019200ff157b82 */ /* 0x000e620000000800 */
[-C--:B--2---:R-:W-:Y:S02]  /*41c0*/  SHF.L.U32 R4, R5, R28.reuse, RZ ;  /* 0x0000001c05047219 */ /* 0x084fe400000006ff */
[-CC-:B------:R-:W-:Y:S02]  /*41d0*/  SHF.R.U64 R14, R10, R28.reuse, R3.reuse ;  /* 0x0000001c0a0e7219 */ /* 0x180fe40000001203 */
[----:B------:R-:W-:Y:S02]  /*41e0*/  SHF.R.U32.HI R5, RZ, R28, R3 ;  /* 0x0000001cff057219 */ /* 0x000fe40000011603 */
[----:B------:R-:W-:Y:S01]  /*41f0*/  LOP3.LUT R59, RZ, R4, RZ, 0x33, !PT ;  /* 0x00000004ff3b7212 */ /* 0x000fe200078e33ff */
[----:B------:R-:W2:Y:S01]  /*4200*/  LDC R25, c[0x0][0x638] ;  /* 0x00018e00ff197b82 */ /* 0x000ea20000000800 */
[----:B------:R-:W-:Y:S01]  /*4210*/  SHF.L.U32 R28, R7, R28, RZ ;  /* 0x0000001c071c7219 */ /* 0x000fe200000006ff */
[----:B------:R-:W-:-:S06]  /*4220*/  IMAD.MOV.U32 R4, RZ, RZ, R14 ;  /* 0x000000ffff047224 */ /* 0x000fcc00078e000e */
[----:B------:R-:W0:Y:S01]  /*4230*/  LDC R27, c[0x0][0x610] ;  /* 0x00018400ff1b7b82 */ /* 0x000e220000000800 */
[----:B----4-:R-:W-:Y:S05]  /*4240*/  @!P0 BRA `(.L_x_104) ;  /* 0x0000000000288947 */ /* 0x010fea0003800000 */
        /* <DEDUP_REMOVED lines=10> */
.L_x_104:
[----:B------:R-:W-:Y:S01]  /*42f0*/  ISETP.NE.AND P0, PT, R2, 0x1, PT ;  /* 0x000000010200780c */ /* 0x000fe20003f05270 */
[----:B------:R-:W-:Y:S01]  /*4300*/  IMAD.MOV R13, RZ, RZ, -R13 ;  /* 0x000000ffff0d7224 */ /* 0x000fe200078e0a0d */
[----:B-1-3--:R-:W-:Y:S01]  /*4310*/  SHF.R.U64 R0, R4, R21, R5 ;  /* 0x0000001504007219 */ /* 0x00afe20000001205 */
[----:B0-----:R-:W-:Y:S01]  /*4320*/  VIADD R5, R20, 0xffffffff ;  /* 0xffffffff14057836 */ /* 0x001fe20000000000 */
[----:B------:R-:W-:-:S03]  /*4330*/  LOP3.LUT R59, R10, R59, RZ, 0xc0, !PT ;  /* 0x0000003b0a3b7212 */ /* 0x000fc600078ec0ff */
[----:B------:R-:W-:Y:S01]  /*4340*/  IMAD.MOV R3, RZ, RZ, -R0 ;  /* 0x000000ffff037224 */ /* 0x000fe200078e0a00 */
[----:B------:R-:W-:Y:S01]  /*4350*/  LOP3.LUT R5, R12, R5, RZ, 0xc0, !PT ;  /* 0x000000050c057212 */ /* 0x000fe200078ec0ff */
[----:B------:R-:W-:Y:S02]  /*4360*/  IMAD R59, R28, R0, R59 ;  /* 0x000000001c3b7224 */ /* 0x000fe400078e023b */
[----:B--2---:R-:W-:Y:S02]  /*4370*/  IMAD R0, R3, R25, R14 ;  /* 0x0000001903007224 */ /* 0x004fe400078e020e */
[----:B------:R-:W-:Y:S02]  /*4380*/  @P0 IMAD R26, R15, R13, R24 ;  /* 0x0000000d0f1a0224 */ /* 0x000fe400078e0218 */
[----:B------:R-:W-:Y:S02]  /*4390*/  IMAD R4, R0, R20, R5 ;  /* 0x0000001400047224 */ /* 0x000fe400078e0205 */
[----:B------:R-:W-:-:S02]  /*43a0*/  IMAD R59, R59, R27, R26 ;  /* 0x0000001b3b3b7224 */ /* 0x000fc400078e021a */
[----:B------:R-:W-:-:S03]  /*43b0*/  IMAD.MOV.U32 R3, RZ, RZ, 0x1 ;  /* 0x00000001ff037424 */ /* 0x000fc600078e00ff */
[----:B------:R-:W-:Y:S02]  /*43c0*/  SEL R60, R4, R59, !P0 ;  /* 0x0000003b043c7207 */ /* 0x000fe40004000000 */
[----:B------:R-:W-:Y:S02]  /*43d0*/  PRMT R0, R3, 0x7610, R0 ;  /* 0x0000761003007816 */ /* 0x000fe40000000000 */
[----:B------:R-:W-:-:S07]  /*43e0*/  SEL R59, R59, R4, !P0 ;  /* 0x000000043b3b7207 */ /* 0x000fce0004000000 */
.L_x_102:
[----:B------:R-:W-:-:S13]  /*43f0*/  LOP3.LUT P0, RZ, R0, 0xff, RZ, 0xc0, !PT ;  /* 0x000000ff00ff7812 */ /* 0x000fda000780c0ff */
[----:B------:R-:W-:Y:S05]  /*4400*/  @P0 BRA `(.L_x_105) ;  /* 0xffffffcc00a80947 */ /* 0x000fea000383ffff */
[----:B------:R-:W-:Y:S05]  /*4410*/  EXIT ;  /* 0x000000000000794d */ /* 0x000fea0003800000 */
.L_x_8:
[----:B0-----:R-:W-:Y:S01]  /*4420*/  ULDC.64 UR4, c[0x0][0x650] ;  /* 0x0001940000047ab9 */ /* 0x001fe20000000a00 */
        /* <DEDUP_REMOVED lines=25> */
.L_x_107:
[----:B------:R-:W0:Y:S01]  /*45c0*/  LDC.64 R28, c[0x0][0x640] ;  /* 0x00019000ff1c7b82 */ /* 0x000e220000000a00 */
[-CC-:B------:R-:W-:Y:S01]  /*45d0*/  SHF.R.U64 R22, R12, R6.reuse, R13.reuse ;  /* 0x000000060c167219 */ /* 0x180fe2000000120d */
[----:B------:R-:W-:Y:S01]  /*45e0*/  IMAD.MOV.U32 R30, RZ, RZ, 0x1 ;  /* 0x00000001ff1e7424 */ /* 0x000fe200078e00ff */
[----:B------:R-:W-:Y:S02]  /*45f0*/  SHF.R.U32.HI R6, RZ, R6, R13 ;  /* 0x00000006ff067219 */ /* 0x000fe4000001160d */
        /* <DEDUP_REMOVED lines=8> */
[----:B------:R-:W-:Y:S01]  /*4680*/  IMAD.IADD R9, R9, 0x1, R11 ;  /* 0x0000000109097824 */ /* 0x000fe200078e020b */
[----:B0-----:R-:W-:-:S04]  /*4690*/  ISETP.NE.U32.AND P0, PT, R28, RZ, PT ;  /* 0x000000ff1c00720c */ /* 0x001fc80003f05070 */
[----:B------:R-:W-:Y:S02]  /*46a0*/  ISETP.NE.AND.EX P0, PT, R29, RZ, PT, P0 ;  /* 0x000000ff1d00720c */ /* 0x000fe40003f05300 */
[----:B------:R-:W0:Y:S01]  /*46b0*/  LDC R20, c[0x0][0x600] ;  /* 0x00018000ff147b82 */ /* 0x000e220000000800 */
[-CC-:B-1----:R-:W-:Y:S01]  /*46c0*/  SHF.R.U64 R14, R8, R10.reuse, R9.reuse ;  /* 0x0000000a080e7219 */ /* 0x182fe20000001209 */
[----:B------:R-:W-:Y:S01]  /*46d0*/  IMAD.MOV.U32 R8, RZ, RZ, -0x1 ;  /* 0xffffffffff087424 */ /* 0x000fe200078e00ff */
[----:B------:R-:W-:-:S05]  /*46e0*/  SHF.R.U32.HI R9, RZ, R10, R9 ;  /* 0x0000000aff097219 */ /* 0x000fca0000011609 */
[----:B------:R-:W1:Y:S01]  /*46f0*/  LDC R24, c[0x0][0x648] ;  /* 0x00019200ff187b82 */ /* 0x000e620000000800 */
[-CC-:B--2---:R-:W-:Y:S02]  /*4700*/  SHF.R.U64 R23, R14, R12.reuse, R9.reuse ;  /* 0x0000000c0e177219 */ /* 0x184fe40000001209 */
[----:B------:R-:W-:-:S05]  /*4710*/  SHF.R.U32.HI R6, RZ, R12, R9 ;  /* 0x0000000cff067219 */ /* 0x000fca0000011609 */
[----:B------:R-:W2:Y:S01]  /*4720*/  LDC R26, c[0x0][0x638] ;  /* 0x00018e00ff1a7b82 */ /* 0x000ea20000000800 */
[-C--:B---3--:R-:W-:Y:S02]  /*4730*/  SHF.L.U32 R8, R8, R27.reuse, RZ ;  /* 0x0000001b08087219 */ /* 0x088fe400000006ff */
[-CC-:B------:R-:W-:Y:S02]  /*4740*/  SHF.R.U64 R25, R23, R27.reuse, R6.reuse ;  /* 0x0000001b17197219 */ /* 0x180fe40000001206 */
[----:B------:R-:W-:Y:S02]  /*4750*/  LOP3.LUT R32, RZ, R8, RZ, 0x33, !PT ;  /* 0x00000008ff207212 */ /* 0x000fe400078e33ff */
[----:B------:R-:W-:Y:S01]  /*4760*/  SHF.R.U32.HI R9, RZ, R27, R6 ;  /* 0x0000001bff097219 */ /* 0x000fe20000011606 */
[----:B------:R-:W3:Y:S01]  /*4770*/  LDC R31, c[0x0][0x610] ;  /* 0x00018400ff1f7b82 */ /* 0x000ee20000000800 */
[----:B------:R-:W-:Y:S01]  /*4780*/  IMAD.MOV.U32 R8, RZ, RZ, R25 ;  /* 0x000000ffff087224 */ /* 0x000fe200078e0019 */
[----:B------:R-:W-:Y:S06]  /*4790*/  @!P0 BRA `(.L_x_108) ;  /* 0x0000000000288947 */ /* 0x000fec0003800000 */
        /* <DEDUP_REMOVED lines=10> */
.L_x_108:
[----:B------:R-:W-:Y:S01]  /*4840*/  ISETP.NE.AND P0, PT, R2, 0x1, PT ;  /* 0x000000010200780c */ /* 0x000fe20003f05270 */
[----:B------:R-:W-:Y:S01]  /*4850*/  IMAD.MOV.U32 R13, RZ, RZ, R22 ;  /* 0x000000ffff0d7224 */ /* 0x000fe200078e0016 */
[----:B-1----:R-:W-:Y:S01]  /*4860*/  SHF.R.U64 R6, R8, R24, R9 ;  /* 0x0000001808067219 */ /* 0x002fe20000001209 */
[----:B0-----:R-:W-:Y:S01]  /*4870*/  VIADD R9, R20, 0xffffffff ;  /* 0xffffffff14097836 */ /* 0x001fe20000000000 */
[----:B------:R-:W-:Y:S02]  /*4880*/  SHF.L.U32 R30, R30, R27, RZ ;  /* 0x0000001b1e1e7219 */ /* 0x000fe400000006ff */
[----:B------:R-:W-:Y:S01]  /*4890*/  LOP3.LUT R5, R23, R32, RZ, 0xc0, !PT ;  /* 0x0000002017057212 */ /* 0x000fe200078ec0ff */
[----:B------:R-:W-:-:S04]  /*48a0*/  IMAD.MOV R8, RZ, RZ, -R6 ;  /* 0x000000ffff087224 */ /* 0x000fc800078e0a06 */
[----:B------:R-:W-:Y:S01]  /*48b0*/  IMAD R6, R30, R6, R5 ;  /* 0x000000061e067224 */ /* 0x000fe200078e0205 */
[----:B------:R-:W-:Y:S01]  /*48c0*/  LOP3.LUT R5, R14, R9, RZ, 0xc0, !PT ;  /* 0x000000090e057212 */ /* 0x000fe200078ec0ff */
[----:B------:R-:W-:Y:S02]  /*48d0*/  @P0 IMAD R3, R7, R21, R4 ;  /* 0x0000001507030224 */ /* 0x000fe400078e0204 */
[----:B--2---:R-:W-:Y:S02]  /*48e0*/  IMAD R4, R8, R26, R25 ;  /* 0x0000001a08047224 */ /* 0x004fe400078e0219 */
[----:B---3--:R-:W-:Y:S02]  /*48f0*/  IMAD R3, R6, R31, R3 ;  /* 0x0000001f06037224 */ /* 0x008fe400078e0203 */
[----:B------:R-:W-:Y:S02]  /*4900*/  IMAD R4, R4, R20, R5 ;  /* 0x0000001404047224 */ /* 0x000fe400078e0205 */
[----:B------:R-:W-:-:S03]  /*4910*/  IMAD.MOV.U32 R6, RZ, RZ, 0x1 ;  /* 0x00000001ff067424 */ /* 0x000fc600078e00ff */
[----:B------:R-:W-:Y:S02]  /*4920*/  SEL R20, R4, R3, !P0 ;  /* 0x0000000304147207 */ /* 0x000fe40004000000 */
[----:B------:R-:W-:-:S07]  /*4930*/  SEL R11, R3, R4, !P0 ;  /* 0x00000004030b7207 */ /* 0x000fce0004000000 */
.L_x_106:
[----:B------:R-:W-:-:S08]  /*4940*/  NOP ;  /* 0x0000000000007918 */ /* 0x000fd00000000000 */
[----:B------:R-:W0:-:S00]  /*4950*/  USETMAXREG.DEALLOC.CTAPOOL 0x28 ;  /* 0x00000028000079c8 */ /* 0x000e0000080e0500 */
[----:B0-----:R-:W-:-:S13]  /*4960*/  ISETP.NE.AND P0, PT, R0, RZ, PT ;  /* 0x000000ff0000720c */ /* 0x001fda0003f05270 */
[----:B------:R-:W-:Y:S05]  /*4970*/  @P0 EXIT ;  /* 0x000000000000094d */ /* 0x000fea0003800000 */
[----:B------:R-:W-:Y:S01]  /*4980*/  LOP3.LUT P0, RZ, R6, 0xff, RZ, 0xc0, !PT ;  /* 0x000000ff06ff7812 */ /* 0x000fe2000780c0ff */
[----:B------:R-:W-:Y:S02]  /*4990*/  IMAD.MOV.U32 R0, RZ, RZ, 0x1 ;  /* 0x00000001ff007424 */ /* 0x000fe400078e00ff */
[----:B------:R-:W-:-:S10]  /*49a0*/  IMAD.MOV.U32 R12, RZ, RZ, RZ ;  /* 0x000000ffff0c7224 */ /* 0x000fd400078e00ff */
[----:B------:R-:W-:Y:S05]  /*49b0*/  @!P0 BRA `(.L_x_109) ;  /* 0x0000000c00788947 */ /* 0x000fea0003800000 */
[----:B------:R-:W0:Y:S01]  /*49c0*/  LDC R0, c[0x0][0x28c] ;  /* 0x0000a300ff007b82 */ /* 0x000e220000000800 */
[----:B------:R-:W-:Y:S01]  /*49d0*/  ULDC UR5, c[0x0][0x658] ;  /* 0x0001960000057ab9 */ /* 0x000fe20000000800 */
[----:B------:R-:W-:Y:S01]  /*49e0*/  UMOV UR11, 0xffffffff ;  /* 0xffffffff000b7882 */ /* 0x000fe20000000000 */
[----:B------:R-:W-:Y:S01]  /*49f0*/  UMOV UR15, 0x1 ;  /* 0x00000001000f7882 */ /* 0x000fe20000000000 */
[----:B------:R-:W-:Y:S01]  /*4a00*/  USHF.L.U32 UR11, UR11, UR5, URZ ;  /* 0x000000050b0b7299 */ /* 0x000fe2000800063f */
[----:B------:R-:W-:Y:S01]  /*4a10*/  BSSY B0, `(.L_x_109) ;  /* 0x00000d8000007945 */ /* 0x000fe20003800000 */
[----:B------:R-:W-:Y:S01]  /*4a20*/  ULDC UR9, c[0x0][0xc] ;  /* 0x0000030000097ab9 */ /* 0x000fe20000000800 */
[----:B------:R-:W-:Y:S01]  /*4a30*/  ULDC UR12, c[0x0][0x10] ;  /* 0x00000400000c7ab9 */ /* 0x000fe20000000800 */
[----:B------:R-:W1:Y:S01]  /*4a40*/  S2UR UR8, SR_CgaCtaId ;  /* 0x00000000000879c3 */ /* 0x000e620000008800 */
[----:B------:R-:W-:Y:S01]  /*4a50*/  USHF.L.U32 UR5, UR15, UR5, URZ ;  /* 0x000000050f057299 */ /* 0x000fe2000800063f */
[----:B------:R-:W-:Y:S01]  /*4a60*/  IMAD.MOV.U32 R10, RZ, RZ, 0x1 ;  /* 0x00000001ff0a7424 */ /* 0x000fe200078e00ff */
[----:B------:R-:W-:Y:S01]  /*4a70*/  LOP3.LUT R9, R19, 0x2, RZ, 0xfc, !PT ;  /* 0x0000000213097812 */ /* 0x000fe200078efcff */
[----:B------:R-:W-:Y:S01]  /*4a80*/  IMAD.MOV.U32 R12, RZ, RZ, RZ ;  /* 0x000000ffff0c7224 */ /* 0x000fe200078e00ff */
[----:B------:R-:W-:Y:S01]  /*4a90*/  ULDC UR4, c[0x0][0x600] ;  /* 0x0001800000047ab9 */ /* 0x000fe20000000800 */
[----:B------:R-:W-:Y:S01]  /*4aa0*/  UMOV UR20, 0x5 ;  /* 0x0000000500147882 */ /* 0x000fe20000000000 */
[----:B------:R-:W-:Y:S01]  /*4ab0*/  UIADD3 UR4, UR4, -0x1, URZ ;  /* 0xffffffff04047890 */ /* 0x000fe2000fffe03f */
[----:B------:R-:W-:Y:S01]  /*4ac0*/  ULDC.64 UR28, c[0x0][0x198] ;  /* 0x00006600001c7ab9 */ /* 0x000fe20000000a00 */
[----:B0-----:R-:W-:-:S05]  /*4ad0*/  VIADD R0, R0, 0x7f ;  /* 0x0000007f00007836 */ /* 0x001fca0000000000 */
[----:B------:R-:W-:Y:S01]  /*4ae0*/  SHF.R.S32.HI R3, RZ, 0x1f, R0 ;  /* 0x0000001fff037819 */ /* 0x000fe20000011400 */
[----:B-1----:R-:W-:-:S03]  /*4af0*/  ULOP3.LUT UR10, UR8, 0x1, URZ, 0xc0, !UPT ;  /* 0x00000001080a7892 */ /* 0x002fc6000f8ec03f */
[----:B------:R-:W-:Y:S01]  /*4b00*/  LEA.HI R3, R3, R0, RZ, 0x7 ;  /* 0x0000000003037211 */ /* 0x000fe200078f38ff */
[----:B------:R-:W-:Y:S01]  /*4b10*/  USHF.L.U32 UR7, UR8, 0xc, URZ ;  /* 0x0000000c08077899 */ /* 0x000fe2000800063f */
[----:B------:R-:W-:Y:S01]  /*4b20*/  IMAD.MOV.U32 R0, RZ, RZ, 0x1 ;  /* 0x00000001ff007424 */ /* 0x000fe200078e00ff */
[----:B------:R-:W-:Y:S01]  /*4b30*/  USHF.R.U32.HI UR27, URZ, 0x1, UR8 ;  /* 0x000000013f1b7899 */ /* 0x000fe20008011608 */
[----:B------:R-:W-:Y:S01]  /*4b40*/  SHF.R.S32.HI R3, RZ, 0x7, R3 ;  /* 0x00000007ff037819 */ /* 0x000fe20000011403 */
[----:B------:R-:W-:Y:S02]  /*4b50*/  USHF.L.U32 UR6, UR8, 0x5, URZ ;  /* 0x0000000508067899 */ /* 0x000fe4000800063f */
[----:B------:R-:W-:Y:S02]  /*4b60*/  ULOP3.LUT UR8, UR8, 0xfffffffe, URZ, 0xc0, !UPT ;  /* 0xfffffffe08087892 */ /* 0x000fe4000f8ec03f */
[----:B------:R-:W-:Y:S01]  /*4b70*/  UISETP.GT.U32.AND UP0, UPT, UR10, 0xffff, UPT ;  /* 0x0000ffff0a00788c */ /* 0x000fe2000bf04070 */
[----:B------:R-:W-:Y:S01]  /*4b80*/  VIADD R8, R3, 0x1 ;  /* 0x0000000103087836 */ /* 0x000fe20000000000 */
[----:B------:R-:W-:-:S02]  /*4b90*/  ULOP3.LUT UR13, UR7, 0x1000, URZ, 0xc0, !UPT ;  /* 0x00001000070d7892 */ /* 0x000fc4000f8ec03f */
[----:B------:R-:W-:Y:S02]  /*4ba0*/  ULOP3.LUT UR7, URZ, UR11, URZ, 0x33, !UPT ;  /* 0x0000000b3f077292 */ /* 0x000fe4000f8e333f */
[----:B------:R-:W-:Y:S02]  /*4bb0*/  USHF.L.U32 UR14, UR15, UR8, URZ ;  /* 0x000000080f0e7299 */ /* 0x000fe4000800063f */
[----:B------:R-:W-:Y:S02]  /*4bc0*/  ULOP3.LUT UR11, UR8, 0x1, URZ, 0xfc, !UPT ;  /* 0x00000001080b7892 */ /* 0x000fe4000f8efc3f */
[----:B------:R-:W-:Y:S02]  /*4bd0*/  UIMAD.WIDE.U32 UR8, UR9, UR12, URZ ;  /* 0x0000000c090872a5 */ /* 0x000fe4000f8e003f */
[----:B------:R-:W-:Y:S01]  /*4be0*/  USEL UR10, UR10, 0xffff, !UP0 ;  /* 0x0000ffff0a0a7887 */ /* 0x000fe2000c000000 */
[----:B------:R-:W-:Y:S01]  /*4bf0*/  ULDC UR12, c[0x0][0x14] ;  /* 0x00000500000c7ab9 */ /* 0x000fe20000000800 */
[----:B------:R-:W-:-:S02]  /*4c00*/  USHF.L.U32 UR11, UR15, UR11, URZ ;  /* 0x0000000b0f0b7299 */ /* 0x000fc4000800063f */
[----:B------:R-:W-:Y:S02]  /*4c10*/  UIMAD.WIDE.U32 UR24, UR8, UR12, URZ ;  /* 0x0000000c081872a5 */ /* 0x000fe4000f8e003f */
[----:B------:R-:W-:Y:S02]  /*4c20*/  UIMAD UR15, UR9, UR12, URZ ;  /* 0x0000000c090f72a4 */ /* 0x000fe4000f8e023f */
[----:B------:R-:W-:Y:S02]  /*4c30*/  ULOP3.LUT UR10, UR10, 0xffff, URZ, 0xc0, !UPT ;  /* 0x0000ffff0a0a7892 */ /* 0x000fe4000f8ec03f */
[----:B------:R-:W-:Y:S02]  /*4c40*/  ULEA UR30, UR27, 0x180, 0xd ;  /* 0x000001801b1e7891 */ /* 0x000fe4000f8e683f */
[----:B------:R-:W-:Y:S02]  /*4c50*/  ULOP3.LUT UR6, UR6, 0x20, URZ, 0xc0, !UPT ;  /* 0x0000002006067892 */ /* 0x000fe4000f8ec03f */
[----:B------:R-:W-:-:S02]  /*4c60*/  ULOP3.LUT UR13, UR13, 0x24180, URZ, 0xfc, !UPT ;  /* 0x000241800d0d7892 */ /* 0x000fc4000f8efc3f */
[----:B------:R-:W-:Y:S02]  /*4c70*/  ULOP3.LUT UR14, UR14, UR11, URZ, 0xfc, !UPT ;  /* 0x0000000b0e0e7292 */ /* 0x000fe4000f8efc3f */
[----:B------:R-:W-:Y:S02]  /*4c80*/  UIADD3 UR15, UR25, UR15, URZ ;  /* 0x0000000f190f7290 */ /* 0x000fe4000fffe03f */
[----:B------:R-:W-:-:S12]  /*4c90*/  USHF.L.U32 UR20, UR20, UR10, URZ ;  /* 0x0000000a14147299 */ /* 0x000fd8000800063f */
.L_x_120:
[----:B------:R-:W-:-:S03]  /*4ca0*/  UMOV UR8, 0xffffffff ;  /* 0xffffffff00087882 */ /* 0x000fc60000000000 */
[----:B------:R-:W-:Y:S05]  /*4cb0*/  BRA.DIV UR8, `(.L_x_110) ;  /* 0x0000001208547947 */ /* 0x000fea000b800000 */
[----:B------:R-:W-:-:S13]  /*4cc0*/  ELECT P6, URZ, PT ;  /* 0x00000000003f782f */ /* 0x000fda00038c0000 */
.L_x_136:
[----:B------:R-:W0:Y:S01]  /*4cd0*/  LDC R4, c[0x0][0x28c] ;  /* 0x0000a300ff047b82 */ /* 0x000e220000000800 */
[----:B------:R-:W-:Y:S01]  /*4ce0*/  BSSY B1, `(.L_x_111) ;  /* 0x0000039000017945 */ /* 0x000fe20003800000 */
[----:B0-----:R-:W-:-:S13]  /*4cf0*/  ISETP.LT.OR P6, PT, R4, 0x1, !P6 ;  /* 0x000000010400780c */ /* 0x001fda00077c1670 */
[----:B------:R-:W-:Y:S05]  /*4d00*/  @P6 BRA `(.L_x_112) ;  /* 0x0000000000d86947 */ /* 0x000fea0003800000 */
[----:B------:R-:W-:Y:S01]  /*4d10*/  LEA R11, R11, UR27, 0x1 ;  /* 0x0000001b0b0b7c11 */ /* 0x000fe2000f8e08ff */
[----:B------:R-:W-:Y:S01]  /*4d20*/  IMAD.MOV.U32 R22, RZ, RZ, RZ ;  /* 0x000000ffff167224 */ /* 0x000fe200078e00ff */
[----:B------:R-:W-:Y:S01]  /*4d30*/  LEA R20, R20, UR6, 0x6 ;  /* 0x0000000614147c11 */ /* 0x000fe2000f8e30ff */
[----:B------:R-:W-:Y:S02]  /*4d40*/  IMAD.MOV.U32 R4, RZ, RZ, R8 ;  /* 0x000000ffff047224 */ /* 0x000fe400078e0008 */
[----:B------:R-:W-:Y:S02]  /*4d50*/  IMAD.MOV.U32 R5, RZ, RZ, R0 ;  /* 0x000000ffff057224 */ /* 0x000fe400078e0000 */
[----:B------:R-:W-:Y:S02]  /*4d60*/  IMAD.MOV.U32 R6, RZ, RZ, R12 ;  /* 0x000000ffff067224 */ /* 0x000fe400078e000c */
[----:B------:R-:W-:-:S07]  /*4d70*/  IMAD.SHL.U32 R15, R11, 0x40, RZ ;  /* 0x000000400b0f7824 */ /* 0x000fce00078e00ff */
.L_x_115:
[----:B------:R-:W0:Y:S01]  /*4d80*/  S2R R14, SR_CgaCtaId ;  /* 0x00000000000e7919 */ /* 0x000e220000008800 */
[----:B------:R-:W-:Y:S02]  /*4d90*/  MOV R7, 0x400 ;  /* 0x0000040000077802 */ /* 0x000fe40000000f00 */
[----:B------:R-:W-:-:S13]  /*4da0*/  LOP3.LUT P1, RZ, R18, 0x7f, RZ, 0xc0, !PT ;  /* 0x0000007f12ff7812 */ /* 0x000fda000782c0ff */
[----:B------:R-:W1:Y:S01]  /*4db0*/  @!P1 LDC R11, c[0x0][0x500] ;  /* 0x00014000ff0b9b82 */ /* 0x000e620000000800 */
[----:B0-----:R-:W-:Y:S02]  /*4dc0*/  LEA R21, R14, R7, 0x18 ;  /* 0x000000070e157211 */ /* 0x001fe400078ec0ff */
[----:B------:R-:W-:-:S03]  /*4dd0*/  SHF.L.U32 R7, R5, 0x1f, RZ ;  /* 0x0000001f05077819 */ /* 0x000fc600000006ff */
[----:B------:R-:W-:-:S04]  /*4de0*/  IMAD R14, R6, 0x8, R21 ;  /* 0x00000008060e7824 */ /* 0x000fc800078e0215 */
[----:B------:R-:W0:Y:S02]  /*4df0*/  SYNCS.PHASECHK.TRANS64.TRYWAIT P0, [R14+URZ+0x48], R7 ;  /* 0x000048070e0075a7 */ /* 0x000e24000800017f */
[----:B01----:R-:W-:Y:S05]  /*4e00*/  @!P0 BRA `(.L_x_113) ;  /* 0x0000001000208947 */ /* 0x003fea0003800000 */
.L_x_137:
[----:B0-----:R-:W-:Y:S01]  /*4e10*/  PRMT R7, R9, 0x9910, RZ ;  /* 0x0000991009077816 */ /* 0x001fe200000000ff */
[----:B------:R0:W-:Y:S03]  /*4e20*/  @!P1 SYNCS.ARRIVE.TRANS64 RZ, [R14+URZ], R11 ;  /* 0x0000000b0eff99a7 */ /* 0x0001e6000800003f */
[----:B------:R-:W-:-:S13]  /*4e30*/  ISETP.NE.AND P0, PT, R7, 0x2, PT ;  /* 0x000000020700780c */ /* 0x000fda0003f05270 */
[----:B0-----:R-:W-:Y:S05]  /*4e40*/  @P0 BRA `(.L_x_114) ;  /* 0x0000000000040947 */ /* 0x001fea0003800000 */
[----:B------:R-:W-:Y:S01]  /*4e50*/  BPT.TRAP 0x1 ;  /* 0x000000040000795c */ /* 0x000fe20000300000 */
.L_x_114:
[----:B------:R-:W-:Y:S01]  /*4e60*/  R2UR UR11, R6 ;  /* 0x00000000060b72ca */ /* 0x000fe200000e0000 */
[----:B------:R-:W-:Y:S01]  /*4e70*/  VIADD R4, R4, 0xffffffff ;  /* 0xffffffff04047836 */ /* 0x000fe20000000000 */
[----:B------:R-:W-:Y:S01]  /*4e80*/  R2UR UR22, R21 ;  /* 0x00000000151672ca */ /* 0x000fe200000e0000 */
[----:B------:R-:W-:Y:S01]  /*4e90*/  UIADD3 UR16, UP0, UR28, 0xf0, URZ ;  /* 0x000000f01c107890 */ /* 0x000fe2000ff1e03f */
[----:B------:R-:W-:Y:S01]  /*4ea0*/  R2UR UR23, R15 ;  /* 0x000000000f1772ca */ /* 0x000fe200000e0000 */
[----:B------:R-:W-:Y:S01]  /*4eb0*/  UIADD3 UR32, UP1, UR28, 0x1f0, URZ ;  /* 0x000001f01c207890 */ /* 0x000fe2000ff3e03f */
[----:B------:R-:W-:Y:S01]  /*4ec0*/  R2UR UR9, R14 ;  /* 0x000000000e0972ca */ /* 0x000fe200000e0000 */
[----:B------:R-:W-:Y:S01]  /*4ed0*/  UIADD3.X UR17, URZ, UR29, URZ, UP0, !UPT ;  /* 0x0000001d3f117290 */ /* 0x000fe200087fe43f */
[----:B------:R-:W-:Y:S01]  /*4ee0*/  R2UR UR10, R22 ;  /* 0x00000000160a72ca */ /* 0x000fe200000e0000 */
[----:B------:R-:W-:Y:S01]  /*4ef0*/  UPRMT UR21, URZ, 0x5410, UR20 ;  /* 0x000054103f157896 */ /* 0x000fe20008000014 */
[----:B------:R-:W-:Y:S01]  /*4f00*/  R2UR UR12, R13 ;  /* 0x000000000d0c72ca */ /* 0x000fe200000e0000 */
[----:B------:R-:W-:Y:S01]  /*4f10*/  VIADD R6, R6, 0x1 ;  /* 0x0000000106067836 */ /* 0x000fe20000000000 */
[----:B------:R-:W-:Y:S01]  /*4f20*/  R2UR UR26, R20 ;  /* 0x00000000141a72ca */ /* 0x000fe200000e0000 */
[----:B------:R-:W-:Y:S01]  /*4f30*/  ULEA UR8, UR11, UR30, 0xe ;  /* 0x0000001e0b087291 */ /* 0x000fe2000f8e703f */
[----:B------:R-:W-:Y:S01]  /*4f40*/  ISETP.GT.AND P1, PT, R4, 0x1, PT ;  /* 0x000000010400780c */ /* 0x000fe20003f24270 */
[----:B------:R-:W-:Y:S01]  /*4f50*/  ULEA UR11, UR11, UR13, 0xd ;  /* 0x0000000d0b0b7291 */ /* 0x000fe2000f8e683f */
[----:B------:R-:W-:Y:S01]  /*4f60*/  ISETP.NE.AND P0, PT, R6, 0x9, PT ;  /* 0x000000090600780c */ /* 0x000fe20003f05270 */
[----:B------:R-:W-:Y:S01]  /*4f70*/  UIADD3 UR8, UR22, UR8, URZ ;  /* 0x0000000816087290 */ /* 0x000fe2000fffe03f */
[----:B------:R-:W-:Y:S01]  /*4f80*/  VIADD R22, R22, 0x80 ;  /* 0x0000008016167836 */ /* 0x000fe20000000000 */
[----:B------:R-:W-:Y:S01]  /*4f90*/  UIADD3 UR22, UR22, UR11, URZ ;  /* 0x0000000b16167290 */ /* 0x000fe2000fffe03f */
[----:B------:R-:W-:Y:S01]  /*4fa0*/  SEL R14, RZ, 0x1, P0 ;  /* 0x00000001ff0e7807 */ /* 0x000fe20000000000 */
[----:B------:R-:W-:Y:S01]  /*4fb0*/  UPRMT UR31, URZ, 0x5410, UR14 ;  /* 0x000054103f1f7896 */ /* 0x000fe2000800000e */
[----:B------:R-:W-:Y:S01]  /*4fc0*/  SEL R6, R6, RZ, P0 ;  /* 0x000000ff06067207 */ /* 0x000fe20000000000 */
[----:B------:R-:W-:Y:S01]  /*4fd0*/  UIADD3.X UR33, URZ, UR29, URZ, UP1, !UPT ;  /* 0x0000001d3f217290 */ /* 0x000fe20008ffe43f */
[----:B------:R-:W-:Y:S01]  /*4fe0*/  LOP3.LUT R5, R5, R14, RZ, 0x3c, !PT ;  /* 0x0000000e05057212 */ /* 0x000fe200078e3cff */
[----:B------:R-:W-:Y:S01]  /*4ff0*/  UMOV UR18, 0x0 ;  /* 0x0000000000127882 */ /* 0x000fe20000000000 */
[----:B------:R-:W-:Y:S01]  /*5000*/  UMOV UR19, 0x10000000 ;  /* 0x1000000000137882 */ /* 0x000fe20000000000 */
[----:B------:R-:W-:-:S02]  /*5010*/  UMOV UR11, UR23 ;  /* 0x00000017000b7c82 */ /* 0x000fc40008000000 */
[----:B------:R0:W-:Y:S02]  /*5020*/  UTMALDG.3D.MULTICAST [UR8], [UR16], UR21, desc[UR18] ;  /* 0x00001208100073b4 */ /* 0x0001e40008011815 */
[----:B0-----:R-:W-:Y:S01]  /*5030*/  UMOV UR8, UR22 ;  /* 0x0000001600087c82 */ /* 0x001fe20008000000 */
[----:B------:R-:W-:Y:S02]  /*5040*/  UMOV UR11, UR26 ;  /* 0x0000001a000b7c82 */ /* 0x000fe40008000000 */
[----:B------:R0:W-:Y:S02]  /*5050*/  UTMALDG.3D.MULTICAST [UR8], [UR32], UR31, desc[UR18] ;  /* 0x00001208200073b4 */ /* 0x0001e4000801181f */
[----:B0-----:R-:W-:Y:S05]  /*5060*/  @P1 BRA `(.L_x_115) ;  /* 0xfffffffc00441947 */ /* 0x001fea000383ffff */
.L_x_112:
[----:B------:R-:W-:Y:S05]  /*5070*/  BSYNC B1 ;  /* 0x0000000000017941 */ /* 0x000fea0003800000 */
.L_x_111:
[----:B------:R-:W-:Y:S01]  /*5080*/  LOP3.LUT P1, RZ, R10, 0xff, RZ, 0xc0, !PT ;  /* 0x000000ff0aff7812 */ /* 0x000fe2000782c0ff */
[C---:B------:R-:W-:Y:S01]  /*5090*/  IMAD.IADD R12, R3.reuse, 0x1, R12 ;  /* 0x00000001030c7824 */ /* 0x040fe200078e020c */
[----:B------:R-:W-:Y:S01]  /*50a0*/  ULDC.64 UR8, c[0x0][0x650] ;  /* 0x0001940000087ab9 */ /* 0x000fe20000000a00 */
[C---:B------:R-:W-:Y:S01]  /*50b0*/  ISETP.GE.U32.AND P2, PT, R3.reuse, 0x9, PT ;  /* 0x000000090300780c */ /* 0x040fe20003f46070 */
[----:B------:R-:W-:Y:S01]  /*50c0*/  BSSY B1, `(.L_x_116) ;  /* 0x000006a000017945 */ /* 0x000fe20003800000 */
[----:B------:R-:W-:Y:S01]  /*50d0*/  IMAD.MOV.U32 R11, RZ, RZ, -0x1 ;  /* 0xffffffffff0b7424 */ /* 0x000fe200078e00ff */
[----:B------:R-:W-:Y:S01]  /*50e0*/  ISETP.GT.U32.AND P0, PT, R12, 0x8, PT ;  /* 0x000000080c00780c */ /* 0x000fe20003f04070 */
[----:B------:R-:W-:Y:S01]  /*50f0*/  IMAD.MOV.U32 R20, RZ, RZ, -0x1 ;  /* 0xffffffffff147424 */ /* 0x000fe200078e00ff */
[----:B------:R-:W-:Y:S01]  /*5100*/  PRMT R10, RZ, 0x7610, R10 ;  /* 0x00007610ff0a7816 */ /* 0x000fe2000000000a */
[----:B------:R-:W-:Y:S01]  /*5110*/  IMAD.MOV.U32 R13, RZ, RZ, -0x1 ;  /* 0xffffffffff0d7424 */ /* 0x000fe200078e00ff */
[----:B------:R-:W-:-:S03]  /*5120*/  ISETP.LT.U32.AND P0, PT, R3, 0x9, P0 ;  /* 0x000000090300780c */ /* 0x000fc60000701070 */
[----:B------:R-:W0:Y:S01]  /*5130*/  @P1 S2R R5, SR_CgaCtaId ;  /* 0x0000000000051919 */ /* 0x000e220000008800 */
[----:B------:R-:W-:-:S04]  /*5140*/  @P1 MOV R4, 0x400 ;  /* 0x0000040000041802 */ /* 0x000fc80000000f00 */
[----:B0-----:R-:W-:Y:S01]  /*5150*/  @P1 LEA R6, R5, R4, 0x18 ;  /* 0x0000000405061211 */ /* 0x001fe200078ec0ff */
[----:B------:R-:W-:-:S03]  /*5160*/  IMAD.WIDE.U32 R4, R12, 0x38e38e39, RZ ;  /* 0x38e38e390c047825 */ /* 0x000fc600078e00ff */
[----:B------:R0:W-:Y:S01]  /*5170*/  @P1 SYNCS.ARRIVE.TRANS64.A1T0 RZ, [R6+URZ+0xa8], RZ ;  /* 0x0000a8ff06ff19a7 */ /* 0x0001e2000810003f */
[----:B------:R-:W-:Y:S02]  /*5180*/  IADD3 R16, P1, R16, UR24, RZ ;  /* 0x0000001810107c10 */ /* 0x000fe4000ff3e0ff */
[----:B------:R-:W-:Y:S02]  /*5190*/  SHF.R.U32.HI R7, RZ, 0x1, R5 ;  /* 0x00000001ff077819 */ /* 0x000fe40000011605 */
[----:B------:R-:W-:Y:S02]  /*51a0*/  SEL R5, RZ, 0x1, !P0 ;  /* 0x00000001ff057807 */ /* 0x000fe40004000000 */
[----:B------:R-:W-:Y:S01]  /*51b0*/  IADD3.X R17, R17, UR15, RZ, P1, !PT ;  /* 0x0000000f11117c10 */ /* 0x000fe20008ffe4ff */
[----:B------:R-:W-:Y:S01]  /*51c0*/  IMAD R12, R7, -0x9, R12 ;  /* 0xfffffff7070c7824 */ /* 0x000fe200078e020c */
[----:B------:R-:W-:Y:S02]  /*51d0*/  ISETP.GE.U32.AND P0, PT, R16, UR8, PT ;  /* 0x0000000810007c0c */ /* 0x000fe4000bf06070 */
[----:B------:R-:W-:-:S02]  /*51e0*/  LOP3.LUT R0, R0, R5, RZ, 0x3c, !PT ;  /* 0x0000000500007212 */ /* 0x000fc400078e3cff */
[----:B------:R-:W-:Y:S02]  /*51f0*/  ISETP.GE.U32.AND.EX P0, PT, R17, UR9, PT, P0 ;  /* 0x0000000911007c0c */ /* 0x000fe4000bf06100 */
[----:B------:R-:W-:Y:S02]  /*5200*/  @P2 LOP3.LUT R0, R0, 0x1, R7, 0x78, !PT ;  /* 0x0000000100002812 */ /* 0x000fe400078e7807 */
[----:B------:R-:W-:-:S09]  /*5210*/  PRMT R4, RZ, 0x7610, R4 ;  /* 0x00007610ff047816 */ /* 0x000fd20000000004 */
[----:B0-----:R-:W-:Y:S05]  /*5220*/  @P0 BRA `(.L_x_117) ;  /* 0x00000004004c0947 */ /* 0x001fea0003800000 */
[----:B------:R-:W0:Y:S01]  /*5230*/  S2R R14, SR_CTAID.X ;  /* 0x00000000000e7919 */ /* 0x000e220000002500 */
[----:B------:R-:W-:Y:S01]  /*5240*/  ULDC.64 UR8, c[0x0][0x628] ;  /* 0x00018a0000087ab9 */ /* 0x000fe20000000a00 */
[----:B------:R-:W1:Y:S01]  /*5250*/  LDC R15, c[0x0][0x144] ;  /* 0x00005100ff0f7b82 */ /* 0x000e620000000800 */
[----:B------:R-:W-:Y:S01]  /*5260*/  ISETP.NE.U32.AND P0, PT, RZ, UR8, PT ;  /* 0x00000008ff007c0c */ /* 0x000fe2000bf05070 */
[----:B------:R-:W2:Y:S01]  /*5270*/  S2R R11, SR_CTAID.Y ;  /* 0x00000000000b7919 */ /* 0x000ea20000002600 */
[----:B------:R-:W-:Y:S01]  /*5280*/  ULDC UR10, c[0x0][0x150] ;  /* 0x00005400000a7ab9 */ /* 0x000fe20000000800 */
[----:B------:R-:W-:Y:S01]  /*5290*/  ULDC UR11, c[0x0][0x630] ;  /* 0x00018c00000b7ab9 */ /* 0x000fe20000000800 */
[----:B------:R-:W-:Y:S01]  /*52a0*/  ISETP.NE.AND.EX P0, PT, RZ, UR9, PT, P0 ;  /* 0x00000009ff007c0c */ /* 0x000fe2000bf05300 */
[----:B------:R-:W-:Y:S01]  /*52b0*/  IMAD.MOV.U32 R4, RZ, RZ, R16 ;  /* 0x000000ffff047224 */ /* 0x000fe200078e0010 */
[----:B0-----:R-:W-:-:S05]  /*52c0*/  I2FP.F32.U32 R5, R14 ;  /* 0x0000000e00057245 */ /* 0x001fca0000201000 */
[----:B------:R-:W-:Y:S01]  /*52d0*/  FMUL R20, R5, UR10 ;  /* 0x0000000a05147c20 */ /* 0x000fe20008400000 */
[----:B------:R-:W-:-:S05]  /*52e0*/  IMAD.MOV.U32 R5, RZ, RZ, R17 ;  /* 0x000000ffff057224 */ /* 0x000fca00078e0011 */
[----:B--2---:R-:W-:Y:S05]  /*52f0*/  @!P0 BRA `(.L_x_118) ;  /* 0x0000000000288947 */ /* 0x004fea0003800000 */
[----:B------:R-:W-:Y:S02]  /*5300*/  ULDC UR10, c[0x0][0x634] ;  /* 0x00018d00000a7ab9 */ /* 0x000fe40000000800 */
[----:B------:R-:W-:-:S05]  /*5310*/  IADD3 R5, P0, R16, UR10, RZ ;  /* 0x0000000a10057c10 */ /* 0x000fca000ff1e0ff */
[----:B------:R-:W-:-:S04]  /*5320*/  IMAD.X R13, RZ, RZ, R17, P0 ;  /* 0x000000ffff0d7224 */ /* 0x000fc800000e0611 */
[----:B------:R-:W-:-:S04]  /*5330*/  IMAD.WIDE.U32 R6, R13, UR8, RZ ;  /* 0x000000080d067c25 */ /* 0x000fc8000f8e00ff */
[----:B------:R-:W-:-:S04]  /*5340*/  IMAD.WIDE.U32 R6, P0, R5, UR9, R6 ;  /* 0x0000000905067c25 */ /* 0x000fc8000f800006 */
[----:B------:R-:W-:-:S04]  /*5350*/  IMAD.WIDE.U32 R4, R5, UR8, RZ ;  /* 0x0000000805047c25 */ /* 0x000fc8000f8e00ff */
[----:B------:R-:W-:Y:S01]  /*5360*/  IMAD.MOV.U32 R4, RZ, RZ, R7 ;  /* 0x000000ffff047224 */ /* 0x000fe200078e0007 */
[----:B------:R-:W-:Y:S01]  /*5370*/  IADD3 RZ, P1, R5, R6, RZ ;  /* 0x0000000605ff7210 */ /* 0x000fe20007f3e0ff */
[----:B------:R-:W-:-:S04]  /*5380*/  IMAD.X R5, RZ, RZ, RZ, P0 ;  /* 0x000000ffff057224 */ /* 0x000fc800000e06ff */
[----:B------:R-:W-:-:S08]  /*5390*/  IMAD.WIDE.U32.X R4, R13, UR9, R4, P1 ;  /* 0x000000090d047c25 */ /* 0x000fd000088e0404 */
.L_x_118:
[--C-:B------:R-:W-:Y:S01]  /*53a0*/  SHF.R.U64 R13, R4, UR11, R5.reuse ;  /* 0x0000000b040d7c19 */ /* 0x100fe20008001205 */
[----:B------:R-:W0:Y:S01]  /*53b0*/  F2I.U32.TRUNC.NTZ R20, R20 ;  /* 0x0000001400147305 */ /* 0x000e22000020f000 */
[----:B------:R-:W-:Y:S01]  /*53c0*/  SHF.R.U32.HI R4, RZ, UR11, R5 ;  /* 0x0000000bff047c19 */ /* 0x000fe20008011605 */
[----:B------:R-:W-:Y:S01]  /*53d0*/  ULDC.64 UR8, c[0x0][0x620] ;  /* 0x0001880000087ab9 */ /* 0x000fe20000000a00 */
[----:B------:R-:W-:Y:S01]  /*53e0*/  IADD3 R7, P0, RZ, -R13, RZ ;  /* 0x8000000dff077210 */ /* 0x000fe20007f1e0ff */
[----:B------:R-:W-:Y:S01]  /*53f0*/  ULDC.64 UR10, c[0x0][0x640] ;  /* 0x00019000000a7ab9 */ /* 0x000fe20000000a00 */
[----:B------:R-:W2:Y:S03]  /*5400*/  LDC R22, c[0x0][0x148] ;  /* 0x00005200ff167b82 */ /* 0x000ea60000000800 */
[----:B------:R-:W-:Y:S01]  /*5410*/  IMAD.X R4, RZ, RZ, ~R4, P0 ;  /* 0x000000ffff047224 */ /* 0x000fe200000e0e04 */
[----:B------:R-:W-:-:S03]  /*5420*/  ISETP.NE.U32.AND P0, PT, RZ, UR10, PT ;  /* 0x0000000aff007c0c */ /* 0x000fc6000bf05070 */
[----:B------:R-:W-:Y:S01]  /*5430*/  IMAD R6, R4, UR8, RZ ;  /* 0x0000000804067c24 */ /* 0x000fe2000f8e02ff */
[----:B------:R-:W-:Y:S01]  /*5440*/  ISETP.NE.AND.EX P0, PT, RZ, UR11, PT, P0 ;  /* 0x0000000bff007c0c */ /* 0x000fe2000bf05300 */
[----:B------:R-:W-:Y:S01]  /*5450*/  IMAD.WIDE.U32 R4, R7, UR8, R16 ;  /* 0x0000000807047c25 */ /* 0x000fe2000f8e0010 */
[----:B------:R-:W-:-:S03]  /*5460*/  ULDC UR8, c[0x0][0x618] ;  /* 0x0001860000087ab9 */ /* 0x000fc60000000800 */
[----:B------:R-:W-:Y:S01]  /*5470*/  IMAD R7, R7, UR9, R6 ;  /* 0x0000000907077c24 */ /* 0x000fe2000f8e0206 */
[----:B------:R-:W-:Y:S01]  /*5480*/  ULDC UR9, c[0x0][0x154] ;  /* 0x0000550000097ab9 */ /* 0x000fe20000000800 */
[----:B0-----:R-:W-:Y:S02]  /*5490*/  IMAD.MOV R6, RZ, RZ, -R20 ;  /* 0x000000ffff067224 */ /* 0x001fe400078e0a14 */
[----:B------:R-:W-:Y:S02]  /*54a0*/  IMAD.IADD R5, R5, 0x1, R7 ;  /* 0x0000000105057824 */ /* 0x000fe400078e0207 */
[----:B-1----:R-:W-:Y:S01]  /*54b0*/  IMAD R14, R15, R6, R14 ;  /* 0x000000060f0e7224 */ /* 0x002fe200078e020e */
[----:B------:R-:W-:Y:S02]  /*54c0*/  I2FP.F32.U32 R6, R11 ;  /* 0x0000000b00067245 */ /* 0x000fe40000201000 */
[--C-:B------:R-:W-:Y:S02]  /*54d0*/  SHF.R.U64 R15, R4, UR8, R5.reuse ;  /* 0x00000008040f7c19 */ /* 0x100fe40008001205 */
[----:B------:R-:W-:Y:S01]  /*54e0*/  SHF.R.U32.HI R4, RZ, UR8, R5 ;  /* 0x00000008ff047c19 */ /* 0x000fe20008011605 */
[----:B------:R-:W-:Y:S01]  /*54f0*/  FMUL R6, R6, UR9 ;  /* 0x0000000906067c20 */ /* 0x000fe20008400000 */
[----:B------:R-:W-:-:S02]  /*5500*/  ULDC UR8, c[0x0][0x608] ;  /* 0x0001820000087ab9 */ /* 0x000fc40000000800 */
[--C-:B------:R-:W-:Y:S01]  /*5510*/  SHF.R.U64 R21, R15, UR8, R4.reuse ;  /* 0x000000080f157c19 */ /* 0x100fe20008001204 */
[----:B------:R0:W1:Y:S01]  /*5520*/  F2I.U32.TRUNC.NTZ R24, R6 ;  /* 0x0000000600187305 */ /* 0x000062000020f000 */
[----:B------:R-:W-:Y:S01]  /*5530*/  SHF.R.U32.HI R4, RZ, UR8, R4 ;  /* 0x00000008ff047c19 */ /* 0x000fe20008011604 */
[----:B------:R-:W-:-:S03]  /*5540*/  ULDC UR8, c[0x0][0x658] ;  /* 0x0001960000087ab9 */ /* 0x000fc60000000800 */
[--C-:B------:R-:W-:Y:S02]  /*5550*/  SHF.R.U64 R20, R21, UR8, R4.reuse ;  /* 0x0000000815147c19 */ /* 0x100fe40008001204 */
[----:B------:R-:W-:-:S03]  /*5560*/  SHF.R.U32.HI R23, RZ, UR8, R4 ;  /* 0x00000008ff177c19 */ /* 0x000fc60008011604 */
[----:B------:R-:W-:Y:S02]  /*5570*/  IMAD.MOV.U32 R4, RZ, RZ, R20 ;  /* 0x000000ffff047224 */ /* 0x000fe400078e0014 */
[----:B------:R-:W-:Y:S01]  /*5580*/  IMAD.MOV.U32 R5, RZ, RZ, R23 ;  /* 0x000000ffff057224 */ /* 0x000fe200078e0017 */
[----:B0-----:R-:W-:Y:S06]  /*5590*/  @!P0 BRA `(.L_x_119) ;  /* 0x0000000000288947 */ /* 0x001fec0003800000 */
        /* <DEDUP_REMOVED lines=10> */
.L_x_119:
[----:B------:R-:W-:Y:S01]  /*5640*/  ISETP.NE.AND P0, PT, R2, 0x1, PT ;  /* 0x000000010200780c */ /* 0x000fe20003f05270 */
[----:B------:R-:W-:Y:S01]  /*5650*/  ULDC UR8, c[0x0][0x648] ;  /* 0x0001920000087ab9 */ /* 0x000fe20000000800 */
[----:B-1----:R-:W-:Y:S01]  /*5660*/  IMAD.MOV R24, RZ, RZ, -R24 ;  /* 0x000000ffff187224 */ /* 0x002fe200078e0a18 */
[----:B------:R-:W-:Y:S01]  /*5670*/  SHF.R.U64 R4, R4, UR8, R5 ;  /* 0x0000000804047c19 */ /* 0x000fe20008001205 */
[----:B------:R-:W-:Y:S01]  /*5680*/  ULDC UR8, c[0x0][0x638] ;  /* 0x00018e0000087ab9 */ /* 0x000fe20000000800 */
[----:B------:R-:W-:Y:S01]  /*5690*/  LOP3.LUT R21, R21, UR7, RZ, 0xc0, !PT ;  /* 0x0000000715157c12 */ /* 0x000fe2000f8ec0ff */
[----:B------:R-:W-:Y:S02]  /*56a0*/  ULDC UR9, c[0x0][0x610] ;  /* 0x0001840000097ab9 */ /* 0x000fe40000000800 */
[----:B------:R-:W-:Y:S02]  /*56b0*/  IMAD.MOV R5, RZ, RZ, -R4 ;  /* 0x000000ffff057224 */ /* 0x000fe400078e0a04 */
[----:B------:R-:W-:-:S02]  /*56c0*/  IMAD R21, R4, UR5, R21 ;  /* 0x0000000504157c24 */ /* 0x000fc4000f8e0215 */
[----:B------:R-:W-:Y:S01]  /*56d0*/  IMAD R20, R5, UR8, R20 ;  /* 0x0000000805147c24 */ /* 0x000fe2000f8e0214 */
[----:B------:R-:W-:Y:S01]  /*56e0*/  ULDC UR8, c[0x0][0x600] ;  /* 0x0001800000087ab9 */ /* 0x000fe20000000800 */
[----:B--2---:R-:W-:Y:S01]  /*56f0*/  @P0 IMAD R14, R22, R24, R11 ;  /* 0x00000018160e0224 */ /* 0x004fe200078e020b */
[----:B------:R-:W-:Y:S01]  /*5700*/  LOP3.LUT R11, R15, UR4, RZ, 0xc0, !PT ;  /* 0x000000040f0b7c12 */ /* 0x000fe2000f8ec0ff */
[----:B------:R-:W-:Y:S02]  /*5710*/  IMAD.MOV.U32 R4, RZ, RZ, 0x1 ;  /* 0x00000001ff047424 */ /* 0x000fe400078e00ff */
[----:B------:R-:W-:Y:S02]  /*5720*/  IMAD R14, R21, UR9, R14 ;  /* 0x00000009150e7c24 */ /* 0x000fe4000f8e020e */
[----:B------:R-:W-:-:S05]  /*5730*/  IMAD R11, R20, UR8, R11 ;  /* 0x00000008140b7c24 */ /* 0x000fca000f8e020b */
[----:B------:R-:W-:Y:S02]  /*5740*/  SEL R20, R11, R14, !P0 ;  /* 0x0000000e0b147207 */ /* 0x000fe40004000000 */
[----:B------:R-:W-:-:S07]  /*5750*/  SEL R11, R14, R11, !P0 ;  /* 0x0000000b0e0b7207 */ /* 0x000fce0004000000 */
.L_x_117:
[----:B------:R-:W-:Y:S05]  /*5760*/  BSYNC B1 ;  /* 0x0000000000017941 */ /* 0x000fea0003800000 */
.L_x_116:
[----:B------:R-:W-:-:S13]  /*5770*/  LOP3.LUT P0, RZ, R4, 0xff, RZ, 0xc0, !PT ;  /* 0x000000ff04ff7812 */ /* 0x000fda000780c0ff */
[----:B------:R-:W-:Y:S05]  /*5780*/  @P0 BRA `(.L_x_120) ;  /* 0xfffffff400440947 */ /* 0x000fea000383ffff */
[----:B------:R-:W-:Y:S05]  /*5790*/  BSYNC B0 ;  /* 0x0000000000007941 */ /* 0x000fea0003800000 */
.L_x_109:
[----:B------:R-:W-:-:S03]  /*57a0*/  UMOV UR8, 0xffffffff ;  /* 0xffffffff00087882 */ /* 0x000fc60000000000 */
[----:B------:R-:W-:Y:S05]  /*57b0*/  BRA.DIV UR8, `(.L_x_121) ;  /* 0x0000000608c87947 */ /* 0x000fea000b800000 */
[----:B------:R-:W-:-:S13]  /*57c0*/  ELECT P6, URZ, PT ;  /* 0x00000000003f782f */ /* 0x000fda00038c0000 */
.L_x_140:
[----:B------:R-:W-:Y:S04]  /*57d0*/  BSSY B0, `(.L_x_122) ;  /* 0x0000058000007945 */ /* 0x000fe80003800000 */
[----:B------:R-:W-:Y:S05]  /*57e0*/  @!P6 BRA `(.L_x_123) ;  /* 0x000000040058e947 */ /* 0x000fea0003800000 */
[----:B------:R-:W-:-:S04]  /*57f0*/  LOP3.LUT R19, R19, 0x2, RZ, 0xfc, !PT ;  /* 0x0000000213137812 */ /* 0x000fc800078efcff */
[----:B------:R-:W-:-:S13]  /*5800*/  ISETP.NE.AND P0, PT, R19, 0x3, PT ;  /* 0x000000031300780c */ /* 0x000fda0003f05270 */
[----:B------:R-:W-:Y:S05]  /*5810*/  @!P0 BRA `(.L_x_124) ;  /* 0x0000000000048947 */ /* 0x000fea0003800000 */
[----:B------:R-:W-:Y:S01]  /*5820*/  BPT.TRAP 0x1 ;  /* 0x000000040000795c */ /* 0x000fe20000300000 */
.L_x_124:
[----:B------:R-:W0:Y:S01]  /*5830*/  S2R R3, SR_CgaCtaId ;  /* 0x0000000000037919 */ /* 0x000e220000008800 */
[----:B------:R-:W-:-:S04]  /*5840*/  MOV R2, 0x400 ;  /* 0x0000040000027802 */ /* 0x000fc80000000f00 */
[----:B0-----:R-:W-:Y:S02]  /*5850*/  LEA R3, R3, R2, 0x18 ;  /* 0x0000000203037211 */ /* 0x001fe400078ec0ff */
[----:B------:R-:W-:-:S03]  /*5860*/  SHF.L.U32 R2, R0, 0x1f, RZ ;  /* 0x0000001f00027819 */ /* 0x000fc600000006ff */
[----:B------:R-:W-:-:S04]  /*5870*/  VIADD R3, R3, 0x48 ;  /* 0x0000004803037836 */ /* 0x000fc80000000000 */
[C---:B------:R-:W-:Y:S02]  /*5880*/  IMAD R7, R12.reuse, 0x8, R3 ;  /* 0x000000080c077824 */ /* 0x040fe400078e0203 */
[----:B------:R-:W-:Y:S02]  /*5890*/  VIADD R12, R12, 0x1 ;  /* 0x000000010c0c7836 */ /* 0x000fe40000000000 */
[----:B------:R-:W0:Y:S03]  /*58a0*/  SYNCS.PHASECHK.TRANS64.TRYWAIT P0, [R7+URZ], R2 ;  /* 0x00000002070075a7 */ /* 0x000e26000800017f */
[----:B------:R-:W-:-:S04]  /*58b0*/  ISETP.NE.AND P1, PT, R12, 0x9, PT ;  /* 0x000000090c00780c */ /* 0x000fc80003f25270 */
[----:B------:R-:W-:Y:S02]  /*58c0*/  SEL R5, RZ, 0x1, P1 ;  /* 0x00000001ff057807 */ /* 0x000fe40000800000 */
[----:B------:R-:W-:Y:S02]  /*58d0*/  SEL R12, R12, RZ, P1 ;  /* 0x000000ff0c0c7207 */ /* 0x000fe40000800000 */
[----:B------:R-:W-:-:S03]  /*58e0*/  LOP3.LUT R5, R0, R5, RZ, 0x3c, !PT ;  /* 0x0000000500057212 */ /* 0x000fc600078e3cff */
[----:B------:R-:W-:Y:S01]  /*58f0*/  IMAD R9, R12, 0x8, R3 ;  /* 0x000000080c097824 */ /* 0x000fe200078e0203 */
[----:B------:R-:W-:Y:S01]  /*5900*/  SHF.L.U32 R4, R5, 0x1f, RZ ;  /* 0x0000001f05047819 */ /* 0x000fe200000006ff */
[----:B0-----:R-:W-:Y:S06]  /*5910*/  @!P0 BRA `(.L_x_125) ;  /* 0x0000000400908947 */ /* 0x001fec0003800000 */
.L_x_141:
[----:B------:R-:W1:Y:S01]  /*5920*/  SYNCS.PHASECHK.TRANS64.TRYWAIT P0, [R9+URZ], R4 ;  /* 0x00000004090075a7 */ /* 0x000e62000800017f */
[----:B------:R-:W-:-:S05]  /*5930*/  VIADD R0, R12, 0x1 ;  /* 0x000000010c007836 */ /* 0x000fca0000000000 */
[----:B------:R-:W-:-:S04]  /*5940*/  ISETP.NE.AND P1, PT, R0, 0x9, PT ;  /* 0x000000090000780c */ /* 0x000fc80003f25270 */
[----:B0-----:R-:W-:Y:S02]  /*5950*/  SEL R2, RZ, 0x1, P1 ;  /* 0x00000001ff027807 */ /* 0x001fe40000800000 */
[----:B------:R-:W-:Y:S02]  /*5960*/  SEL R0, R0, RZ, P1 ;  /* 0x000000ff00007207 */ /* 0x000fe40000800000 */
[----:B------:R-:W-:-:S03]  /*5970*/  LOP3.LUT R7, R5, R2, RZ, 0x3c, !PT ;  /* 0x0000000205077212 */ /* 0x000fc600078e3cff */
[----:B------:R-:W-:Y:S01]  /*5980*/  IMAD R6, R0, 0x8, R3 ;  /* 0x0000000800067824 */ /* 0x000fe200078e0203 */
[----:B------:R-:W-:Y:S01]  /*5990*/  SHF.L.U32 R5, R7, 0x1f, RZ ;  /* 0x0000001f07057819 */ /* 0x000fe200000006ff */
[----:B-1----:R-:W-:Y:S06]  /*59a0*/  @!P0 BRA `(.L_x_126) ;  /* 0x0000000400808947 */ /* 0x002fec0003800000 */
.L_x_142:
[----:B------:R-:W1:Y:S01]  /*59b0*/  SYNCS.PHASECHK.TRANS64.TRYWAIT P0, [R6+URZ], R5 ;  /* 0x00000005060075a7 */ /* 0x000e62000800017f */
[----:B------:R-:W-:-:S05]  /*59c0*/  VIADD R0, R0, 0x1 ;  /* 0x0000000100007836 */ /* 0x000fca0000000000 */
[----:B------:R-:W-:-:S04]  /*59d0*/  ISETP.NE.AND P1, PT, R0, 0x9, PT ;  /* 0x000000090000780c */ /* 0x000fc80003f25270 */
[----:B------:R-:W-:Y:S02]  /*59e0*/  SEL R2, RZ, 0x1, P1 ;  /* 0x00000001ff027807 */ /* 0x000fe40000800000 */
[----:B------:R-:W-:Y:S02]  /*59f0*/  SEL R0, R0, RZ, P1 ;  /* 0x000000ff00007207 */ /* 0x000fe40000800000 */
[----:B------:R-:W-:-:S03]  /*5a00*/  LOP3.LUT R7, R7, R2, RZ, 0x3c, !PT ;  /* 0x0000000207077212 */ /* 0x000fc600078e3cff */
[----:B0-----:R-:W-:Y:S01]  /*5a10*/  IMAD R9, R0, 0x8, R3 ;  /* 0x0000000800097824 */ /* 0x001fe200078e0203 */
[----:B------:R-:W-:Y:S01]  /*5a20*/  SHF.L.U32 R4, R7, 0x1f, RZ ;  /* 0x0000001f07047819 */ /* 0x000fe200000006ff */
[----:B-1----:R-:W-:Y:S06]  /*5a30*/  @!P0 BRA `(.L_x_127) ;  /* 0x0000000400708947 */ /* 0x002fec0003800000 */
.L_x_143:
        /* <DEDUP_REMOVED lines=9> */
.L_x_144:
        /* <DEDUP_REMOVED lines=9> */
.L_x_145:
        /* <DEDUP_REMOVED lines=9> */
.L_x_146:
        /* <DEDUP_REMOVED lines=9> */
.L_x_147:
[----:B------:R-:W1:Y:S01]  /*5c80*/  SYNCS.PHASECHK.TRANS64.TRYWAIT P0, [R9+URZ], R4 ;  /* 0x00000004090075a7 */ /* 0x000e62000800017f */
[----:B------:R-:W-:-:S05]  /*5c90*/  VIADD R0, R0, 0x1 ;  /* 0x0000000100007836 */ /* 0x000fca0000000000 */
[----:B------:R-:W-:-:S04]  /*5ca0*/  ISETP.NE.AND P1, PT, R0, 0x9, PT ;  /* 0x000000090000780c */ /* 0x000fc80003f25270 */
[----:B------:R-:W-:Y:S02]  /*5cb0*/  SEL R2, RZ, 0x1, P1 ;  /* 0x00000001ff027807 */ /* 0x000fe40000800000 */
[----:B------:R-:W-:Y:S02]  /*5cc0*/  SEL R0, R0, RZ, P1 ;  /* 0x000000ff00007207 */ /* 0x000fe40000800000 */
[----:B------:R-:W-:Y:S01]  /*5cd0*/  LOP3.LUT R2, R7, R2, RZ, 0x3c, !PT ;  /* 0x0000000207027212 */ /* 0x000fe200078e3cff */
[----:B-1----:R-:W-:Y:S06]  /*5ce0*/  @!P0 BRA `(.L_x_132) ;  /* 0x0000000400288947 */ /* 0x002fec0003800000 */
.L_x_148:
[----:B------:R-:W-:Y:S01]  /*5cf0*/  IMAD R3, R0, 0x8, R3 ;  /* 0x0000000800037824 */ /* 0x000fe200078e0203 */
[----:B------:R-:W-:-:S07]  /*5d00*/  SHF.L.U32 R0, R2, 0x1f, RZ ;  /* 0x0000001f02007819 */ /* 0x000fce00000006ff */
.L_x_133:
[----:B--2---:R2:W3:Y:S02]  /*5d10*/  SYNCS.PHASECHK.TRANS64.TRYWAIT P0, [R3+URZ], R0 ;  /* 0x00000000030075a7 */ /* 0x0044e4000800017f */
[----:B---3--:R-:W-:Y:S05]  /*5d20*/  @!P0 NANOSLEEP.SYNCS 0x989680 ;  /* 0x009896800000895d */ /* 0x008fea0003900000 */
[----:B------:R-:W3:Y:S02]  /*5d30*/  @!P0 SYNCS.PHASECHK.TRANS64 P0, [R3+URZ], R0 ;  /* 0x00000000030085a7 */ /* 0x000ee4000800007f */
[----:B---3--:R-:W-:Y:S05]  /*5d40*/  @!P0 BRA `(.L_x_133) ;  /* 0xfffffffc00f08947 */ /* 0x008fea000383ffff */
.L_x_123:
[----:B------:R-:W-:Y:S05]  /*5d50*/  BSYNC B0 ;  /* 0x0000000000007941 */ /* 0x000fea0003800000 */
.L_x_122:
[----:B------:R-:W-:Y:S05]  /*5d60*/  EXIT ;  /* 0x000000000000794d */ /* 0x000fea0003800000 */
.L_x_22:
[----:B---3--:R3:W4:Y:S02]  /*5d70*/  SYNCS.PHASECHK.TRANS64.TRYWAIT P1, [R3+URZ], R0 ;  /* 0x00000000030075a7 */ /* 0x008724000802017f */
[----:B----4-:R-:W-:Y:S05]  /*5d80*/  @!P1 NANOSLEEP.SYNCS 0x989680 ;  /* 0x009896800000995d */ /* 0x010fea0003900000 */
[----:B------:R-:W4:Y:S02]  /*5d90*/  @!P1 SYNCS.PHASECHK.TRANS64 P1, [R3+URZ], R0 ;  /* 0x00000000030095a7 */ /* 0x000f24000802007f */
[----:B----4-:R-:W-:Y:S05]  /*5da0*/  @!P1 BRA `(.L_x_22) ;  /* 0xfffffffc00f09947 */ /* 0x010fea000383ffff */
[----:B------:R-:W-:Y:S05]  /*5db0*/  BRA `(.L_x_21) ;  /* 0xffffffb800087947 */ /* 0x000fea000383ffff */
.L_x_27:
[----:B-1----:R1:W2:Y:S02]  /*5dc0*/  SYNCS.PHASECHK.TRANS64.TRYWAIT P1, [R5+URZ], R4 ;  /* 0x00000004050075a7 */ /* 0x0022a4000802017f */
[----:B--2---:R-:W-:Y:S05]  /*5dd0*/  @!P1 NANOSLEEP.SYNCS 0x989680 ;  /* 0x009896800000995d */ /* 0x004fea0003900000 */
[----:B------:R-:W2:Y:S02]  /*5de0*/  @!P1 SYNCS.PHASECHK.TRANS64 P1, [R5+URZ], R4 ;  /* 0x00000004050095a7 */ /* 0x000ea4000802007f */
[----:B--2---:R-:W-:Y:S05]  /*5df0*/  @!P1 BRA `(.L_x_27) ;  /* 0xfffffffc00f09947 */ /* 0x004fea000383ffff */
[----:B------:R-:W-:Y:S05]  /*5e00*/  BRA `(.L_x_26) ;  /* 0xffffffb800f87947 */ /* 0x000fea000383ffff */
.L_x_110:
[----:B------:R-:W-:Y:S01]  /*5e10*/  BSSY B1, `(.L_x_134) ;  /* 0x0000006000017945 */ /* 0x000fe20003800000 */
[----:B------:R-:W-:-:S07]  /*5e20*/  IMAD.MOV.U32 R15, RZ, RZ, -0x1 ;  /* 0xffffffffff0f7424 */ /* 0x000fce00078e00ff */
[----:B------:R-:W-:Y:S05]  /*5e30*/  WARPSYNC.COLLECTIVE R15, `(.L_x_135) ;  /* 0x000000000f0c7348 */ /* 0x000fea0003c00000 */
[----:B------:R-:W-:Y:S02]  /*5e40*/  ELECT P6, UR62, PT ;  /* 0x00000000003e782f */ /* 0x000fe400038c0000 */
[----:B------:R-:W-:Y:S01]  /*5e50*/  MOV R14, UR62 ;  /* 0x0000003e000e7c02 */ /* 0x000fe20008000f00 */
[----:B------:R-:W-:Y:S10]  /*5e60*/  ENDCOLLECTIVE ;  /* 0x000000000000791b */ /* 0x000ff40003800000 */
.L_x_135:
[----:B------:R-:W-:Y:S05]  /*5e70*/  BSYNC B1 ;  /* 0x0000000000017941 */ /* 0x000fea0003800000 */
.L_x_134:
[----:B------:R-:W-:Y:S05]  /*5e80*/  BRA `(.L_x_136) ;  /* 0xffffffec00907947 */ /* 0x000fea000383ffff */
.L_x_113:
[----:B0-----:R0:W1:Y:S02]  /*5e90*/  SYNCS.PHASECHK.TRANS64.TRYWAIT P0, [R14+URZ+0x48], R7 ;  /* 0x000048070e0075a7 */ /* 0x001064000800017f */
[----:B-1----:R-:W-:Y:S05]  /*5ea0*/  @!P0 NANOSLEEP.SYNCS 0x989680 ;  /* 0x009896800000895d */ /* 0x002fea0003900000 */
[----:B------:R-:W1:Y:S02]  /*5eb0*/  @!P0 SYNCS.PHASECHK.TRANS64 P0, [R14+URZ+0x48], R7 ;  /* 0x000048070e0085a7 */ /* 0x000e64000800007f */
[----:B-1----:R-:W-:Y:S05]  /*5ec0*/  @!P0 BRA `(.L_x_113) ;  /* 0xfffffffc00f08947 */ /* 0x002fea000383ffff */
[----:B------:R-:W-:Y:S05]  /*5ed0*/  BRA `(.L_x_137) ;  /* 0xffffffec00cc7947 */ /* 0x000fea000383ffff */
.L_x_121:
[----:B------:R-:W-:Y:S01]  /*5ee0*/  BSSY B0, `(.L_x_138) ;  /* 0x0000006000007945 */ /* 0x000fe20003800000 */
[----:B------:R-:W-:-:S07]  /*5ef0*/  IMAD.MOV.U32 R15, RZ, RZ, -0x1 ;  /* 0xffffffffff0f7424 */ /* 0x000fce00078e00ff */
[----:B------:R-:W-:Y:S05]  /*5f00*/  WARPSYNC.COLLECTIVE R15, `(.L_x_139) ;  /* 0x000000000f0c7348 */ /* 0x000fea0003c00000 */
[----:B------:R-:W-:Y:S02]  /*5f10*/  ELECT P6, UR62, PT ;  /* 0x00000000003e782f */ /* 0x000fe400038c0000 */
[----:B------:R-:W-:Y:S01]  /*5f20*/  MOV R14, UR62 ;  /* 0x0000003e000e7c02 */ /* 0x000fe20008000f00 */
[----:B------:R-:W-:Y:S10]  /*5f30*/  ENDCOLLECTIVE ;  /* 0x000000000000791b */ /* 0x000ff40003800000 */
.L_x_139:
[----:B------:R-:W-:Y:S05]  /*5f40*/  BSYNC B0 ;  /* 0x0000000000007941 */ /* 0x000fea0003800000 */
.L_x_138:
[----:B------:R-:W-:Y:S05]  /*5f50*/  BRA `(.L_x_140) ;  /* 0xfffffff8001c7947 */ /* 0x000fea000383ffff */
.L_x_125:
[----:B0-----:R0:W1:Y:S02]  /*5f60*/  SYNCS.PHASECHK.TRANS64.TRYWAIT P0, [R7+URZ], R2 ;  /* 0x00000002070075a7 */ /* 0x001064000800017f */
[----:B-1----:R-:W-:Y:S05]  /*5f70*/  @!P0 NANOSLEEP.SYNCS 0x989680 ;  /* 0x009896800000895d */ /* 0x002fea0003900000 */
[----:B------:R-:W1:Y:S02]  /*5f80*/  @!P0 SYNCS.PHASECHK.TRANS64 P0, [R7+URZ], R2 ;  /* 0x00000002070085a7 */ /* 0x000e64000800007f */
[----:B-1----:R-:W-:Y:S05]  /*5f90*/  @!P0 BRA `(.L_x_125) ;  /* 0xfffffffc00f08947 */ /* 0x002fea000383ffff */
[----:B------:R-:W-:Y:S05]  /*5fa0*/  BRA `(.L_x_141) ;  /* 0xfffffff8005c7947 */ /* 0x000fea000383ffff */
.L_x_126:
[----:B0-----:R0:W1:Y:S02]  /*5fb0*/  SYNCS.PHASECHK.TRANS64.TRYWAIT P0, [R9+URZ], R4 ;  /* 0x00000004090075a7 */ /* 0x001064000800017f */
[----:B-1----:R-:W-:Y:S05]  /*5fc0*/  @!P0 NANOSLEEP.SYNCS 0x989680 ;  /* 0x009896800000895d */ /* 0x002fea0003900000 */
[----:B------:R-:W1:Y:S02]  /*5fd0*/  @!P0 SYNCS.PHASECHK.TRANS64 P0, [R9+URZ], R4 ;  /* 0x00000004090085a7 */ /* 0x000e64000800007f */
[----:B-1----:R-:W-:Y:S05]  /*5fe0*/  @!P0 BRA `(.L_x_126) ;  /* 0xfffffffc00f08947 */ /* 0x002fea000383ffff */
[----:B------:R-:W-:Y:S05]  /*5ff0*/  BRA `(.L_x_142) ;  /* 0xfffffff8006c7947 */ /* 0x000fea000383ffff */
.L_x_127:
[----:B0-----:R0:W1:Y:S02]  /*6000*/  SYNCS.PHASECHK.TRANS64.TRYWAIT P0, [R6+URZ], R5 ;  /* 0x00000005060075a7 */ /* 0x001064000800017f */
[----:B-1----:R-:W-:Y:S05]  /*6010*/  @!P0 NANOSLEEP.SYNCS 0x989680 ;  /* 0x009896800000895d */ /* 0x002fea0003900000 */
[----:B------:R-:W1:Y:S02]  /*6020*/  @!P0 SYNCS.PHASECHK.TRANS64 P0, [R6+URZ], R5 ;  /* 0x00000005060085a7 */ /* 0x000e64000800007f */
[----:B-1----:R-:W-:Y:S05]  /*6030*/  @!P0 BRA `(.L_x_127) ;  /* 0xfffffffc00f08947 */ /* 0x002fea000383ffff */
[----:B------:R-:W-:Y:S05]  /*6040*/  BRA `(.L_x_143) ;  /* 0xfffffff8007c7947 */ /* 0x000fea000383ffff */
.L_x_128:
[----:B0-----:R0:W1:Y:S02]  /*6050*/  SYNCS.PHASECHK.TRANS64.TRYWAIT P0, [R9+URZ], R4 ;  /* 0x00000004090075a7 */ /* 0x001064000800017f */
[----:B-1----:R-:W-:Y:S05]  /*6060*/  @!P0 NANOSLEEP.SYNCS 0x989680 ;  /* 0x009896800000895d */ /* 0x002fea0003900000 */
[----:B------:R-:W1:Y:S02]  /*6070*/  @!P0 SYNCS.PHASECHK.TRANS64 P0, [R9+URZ], R4 ;  /* 0x00000004090085a7 */ /* 0x000e64000800007f */
[----:B-1----:R-:W-:Y:S05]  /*6080*/  @!P0 BRA `(.L_x_128) ;  /* 0xfffffffc00f08947 */ /* 0x002fea000383ffff */
[----:B------:R-:W-:Y:S05]  /*6090*/  BRA `(.L_x_144) ;  /* 0xfffffff8008c7947 */ /* 0x000fea000383ffff */
.L_x_129:
[----:B0-----:R0:W1:Y:S02]  /*60a0*/  SYNCS.PHASECHK.TRANS64.TRYWAIT P0, [R6+URZ], R5 ;  /* 0x00000005060075a7 */ /* 0x001064000800017f */
[----:B-1----:R-:W-:Y:S05]  /*60b0*/  @!P0 NANOSLEEP.SYNCS 0x989680 ;  /* 0x009896800000895d */ /* 0x002fea0003900000 */
[----:B------:R-:W1:Y:S02]  /*60c0*/  @!P0 SYNCS.PHASECHK.TRANS64 P0, [R6+URZ], R5 ;  /* 0x00000005060085a7 */ /* 0x000e64000800007f */
[----:B-1----:R-:W-:Y:S05]  /*60d0*/  @!P0 BRA `(.L_x_129) ;  /* 0xfffffffc00f08947 */ /* 0x002fea000383ffff */
[----:B------:R-:W-:Y:S05]  /*60e0*/  BRA `(.L_x_145) ;  /* 0xfffffff8009c7947 */ /* 0x000fea000383ffff */
.L_x_130:
[----:B0-----:R0:W1:Y:S02]  /*60f0*/  SYNCS.PHASECHK.TRANS64.TRYWAIT P0, [R9+URZ], R4 ;  /* 0x00000004090075a7 */ /* 0x001064000800017f */
[----:B-1----:R-:W-:Y:S05]  /*6100*/  @!P0 NANOSLEEP.SYNCS 0x989680 ;  /* 0x009896800000895d */ /* 0x002fea0003900000 */
[----:B------:R-:W1:Y:S02]  /*6110*/  @!P0 SYNCS.PHASECHK.TRANS64 P0, [R9+URZ], R4 ;  /* 0x00000004090085a7 */ /* 0x000e64000800007f */
[----:B-1----:R-:W-:Y:S05]  /*6120*/  @!P0 BRA `(.L_x_130) ;  /* 0xfffffffc00f08947 */ /* 0x002fea000383ffff */
[----:B------:R-:W-:Y:S05]  /*6130*/  BRA `(.L_x_146) ;  /* 0xfffffff800ac7947 */ /* 0x000fea000383ffff */
.L_x_131:
[----:B0-----:R0:W1:Y:S02]  /*6140*/  SYNCS.PHASECHK.TRANS64.TRYWAIT P0, [R6+URZ], R5 ;  /* 0x00000005060075a7 */ /* 0x001064000800017f */
[----:B-1----:R-:W-:Y:S05]  /*6150*/  @!P0 NANOSLEEP.SYNCS 0x989680 ;  /* 0x009896800000895d */ /* 0x002fea0003900000 */
[----:B------:R-:W1:Y:S02]  /*6160*/  @!P0 SYNCS.PHASECHK.TRANS64 P0, [R6+URZ], R5 ;  /* 0x00000005060085a7 */ /* 0x000e64000800007f */
[----:B-1----:R-:W-:Y:S05]  /*6170*/  @!P0 BRA `(.L_x_131) ;  /* 0xfffffffc00f08947 */ /* 0x002fea000383ffff */
[----:B------:R-:W-:Y:S05]  /*6180*/  BRA `(.L_x_147) ;  /* 0xfffffff800bc7947 */ /* 0x000fea000383ffff */
.L_x_132:
[----:B-1----:R1:W2:Y:S02]  /*6190*/  SYNCS.PHASECHK.TRANS64.TRYWAIT P0, [R9+URZ], R4 ;  /* 0x00000004090075a7 */ /* 0x0022a4000800017f */
[----:B--2---:R-:W-:Y:S05]  /*61a0*/  @!P0 NANOSLEEP.SYNCS 0x989680 ;  /* 0x009896800000895d */ /* 0x004fea0003900000 */
[----:B------:R-:W2:Y:S02]  /*61b0*/  @!P0 SYNCS.PHASECHK.TRANS64 P0, [R9+URZ], R4 ;  /* 0x00000004090085a7 */ /* 0x000ea4000800007f */
[----:B--2---:R-:W-:Y:S05]  /*61c0*/  @!P0 BRA `(.L_x_132) ;  /* 0xfffffffc00f08947 */ /* 0x004fea000383ffff */
[----:B------:R-:W-:Y:S05]  /*61d0*/  BRA `(.L_x_148) ;  /* 0xfffffff800c47947 */ /* 0x000fea000383ffff */
.L_x_149:
[----:B------:R-:W-:-:S00]  /*61e0*/  BRA `(.L_x_149) ;  /* 0xfffffffc00fc7947 */ /* 0x000fc0000383ffff */
[----:B------:R-:W-:-:S00]  /*61f0*/  NOP ;  /* 0x0000000000007918 */ /* 0x000fc00000000000 */
        /* <DEDUP_REMOVED lines=8> */
.L_x_150:


//--------------------- .nv.global.init           --------------------------
	.section	.nv.global.init,"aw",@progbits
.nv.global.init:
	.type		$str$22,@object
	.size		$str$22,($str$23 - $str$22)
$str$22:
        /*0000*/ 	.byte	0x6b, 0x5f, 0x74, 0x69, 0x6c, 0x65, 0x5f, 0x63, 0x6f, 0x75, 0x6e, 0x74, 0x20, 0x3e, 0x3d, 0x20
        /*0010*/ 	.byte	0x31, 0x00
	.type		$str$23,@object
	.size		$str$23,(__unnamed_1 - $str$23)
$str$23:
        /*0012*/ 	.byte	0x2f, 0x74, 0x6d, 0x70, 0x2f, 0x63, 0x75, 0x74, 0x6c, 0x61, 0x73, 0x73, 0x5f, 0x73, 0x77, 0x65
        /*0022*/ 	.byte	0x65, 0x70, 0x5f, 0x73, 0x72, 0x63, 0x2f, 0x69, 0x6e, 0x63, 0x6c, 0x75, 0x64, 0x65, 0x2f, 0x63
        /*0032*/ 	.byte	0x75, 0x74, 0x6c, 0x61, 0x73, 0x73, 0x2f, 0x67, 0x65, 0x6d, 0x6d, 0x2f, 0x63, 0x6f, 0x6c, 0x6c
        /*0042*/ 	.byte	0x65, 0x63, 0x74, 0x69, 0x76, 0x65, 0x2f, 0x73, 0x6d, 0x39, 0x30, 0x5f, 0x6d, 0x6d, 0x61, 0x5f
        /*0052*/ 	.byte	0x74, 0x6d, 0x61, 0x5f, 0x67, 0x6d, 0x6d, 0x61, 0x5f, 0x73, 0x73, 0x5f, 0x77, 0x61, 0x72, 0x70
        /*0062*/ 	.byte	0x73, 0x70, 0x65, 0x63, 0x69, 0x61, 0x6c, 0x69, 0x7a, 0x65, 0x64, 0x2e, 0x68, 0x70, 0x70, 0x00
	.type		__unnamed_1,@object
	.size		__unnamed_1,(.L_0 - __unnamed_1)
__unnamed_1:
        /*0072*/ 	.byte	0x76, 0x6f, 0x69, 0x64, 0x20, 0x63, 0x75, 0x74, 0x6c, 0x61, 0x73, 0x73, 0x3a, 0x3a, 0x67, 0x65
        /* <DEDUP_REMOVED lines=173> */
        /*0b52*/ 	.byte	0x69, 0x74, 0x79, 0x5d, 0x00
.L_0:


//--------------------- .nv.shared._ZN7cutlass13device_kernelINS_4gemm6kernel13GemmUniversalIN4cute5tupleIJiiiiEEENS1_10collective13CollectiveMmaINS1_34MainloopSm90TmaGmmaWarpSpecializedILi9ENS5_IJNS4_1CILi2EEESB_NSA_ILi1EEEEEENS1_35KernelTmaWarpSpecializedCooperativeEEENS5_IJNSA_ILi128EEENSA_ILi64EEESG_EEEaNS5_IJlSC_lEEEaSJ_NS4_8TiledMMAINS4_8MMA_AtomIJNS4_4SM904GMMA26MMA_64x64x32_S32S8S8_SS_TNEEEENS4_6LayoutINS5_IJSB_SC_SC_EEENS5_IJSC_NSA_ILi0EEESS_EEEEENS5_IJNS4_10UnderscoreESV_SV_EEEEENS4_23SM90_TMA_LOAD_MULTICASTENS4_14ComposedLayoutINS4_7SwizzleILi3ELi4ELi3EEENS4_18smem_ptr_flag_bitsILi8EEENSQ_INS5_IJNSA_ILi8EEESG_EEENS5_IJSG_SC_EEEEEEEvNS4_8identityESY_S18_vS19_EENS_8epilogue10collective6detail29Sm90TmaWarpSpecializedAdapterINS1C_15DefaultEpilogueIaSJ_SJ_NS1B_6thread17LinearCombinationIaLi1EiiLNS1G_9ScaleType4KindE0ELNS_15FloatRoundStyleE2EaEENS1_15EpilogueDefaultEEEEEvvEEEEvNT_6ParamsE --------------------------
	.section	.nv.shared._ZN7cutlass13device_kernelINS_4gemm6kernel13GemmUniversalIN4cute5tupleIJiiiiEEENS1_10collective13CollectiveMmaINS1_34MainloopSm90TmaGmmaWarpSpecializedILi9ENS5_IJNS4_1CILi2EEESB_NSA_ILi1EEEEEENS1_35KernelTmaWarpSpecializedCooperativeEEENS5_IJNSA_ILi128EEENSA_ILi64EEESG_EEEaNS5_IJlSC_lEEEaSJ_NS4_8TiledMMAINS4_8MMA_AtomIJNS4_4SM904GMMA26MMA_64x64x32_S32S8S8_SS_TNEEEENS4_6LayoutINS5_IJSB_SC_SC_EEENS5_IJSC_NSA_ILi0EEESS_EEEEENS5_IJNS4_10UnderscoreESV_SV_EEEEENS4_23SM90_TMA_LOAD_MULTICASTENS4_14ComposedLayoutINS4_7SwizzleILi3ELi4ELi3EEENS4_18smem_ptr_flag_bitsILi8EEENSQ_INS5_IJNSA_ILi8EEESG_EEENS5_IJSG_SC_EEEEEEEvNS4_8identityESY_S18_vS19_EENS_8epilogue10collective6detail29Sm90TmaWarpSpecializedAdapterINS1C_15DefaultEpilogueIaSJ_SJ_NS1B_6thread17LinearCombinationIaLi1EiiLNS1G_9ScaleType4KindE0ELNS_15FloatRoundStyleE2EaEENS1_15EpilogueDefaultEEEEEvvEEEEvNT_6ParamsE,"aw",@nobits
	.sectionflags	@""
	.align	16
	.zero		1024


//--------------------- .nv.shared.reserved.0     --------------------------
	.section	.nv.shared.reserved.0,"aw",@nobits
	.weak		__nv_reservedSMEM_offset_0_alias
	.size		__nv_reservedSMEM_offset_0_alias, 0, 0
	.other		__nv_reservedSMEM_offset_0_alias,@"STO_CUDA_RESERVED_SHARED STV_DEFAULT"
__nv_reservedSMEM_offset_0_alias:
	.zero		0


//--------------------- .nv.global                --------------------------
	.section	.nv.global,"aw",@nobits
.nv.global:
	.type		_ZN40_INTERNAL_47b170d7_4_k_cu_388bd474_212954cute1_E,@object
	.size		_ZN40_INTERNAL_47b170d7_4_k_cu_388bd474_212954cute1_E,(_ZN40_INTERNAL_47b170d7_4_k_cu_388bd474_212954cuda3std3__45__cpo6cbeginE - _ZN40_INTERNAL_47b170d7_4_k_cu_388bd474_212954cute1_E)
_ZN40_INTERNAL_47b170d7_4_k_cu_388bd474_212954cute1_E:
	.zero		1
	.type		_ZN40_INTERNAL_47b170d7_4_k_cu_388bd474_212954cuda3std3__45__cpo6cbeginE,@object
	.size		_ZN40_INTERNAL_47b170d7_4_k_cu_388bd474_212954cuda3std3__45__cpo6cbeginE,(_ZN40_INTERNAL_47b170d7_4_k_cu_388bd474_212954cuda3std3__48in_placeE - _ZN40_INTERNAL_47b170d7_4_k_cu_388bd474_212954cuda3std3__45__cpo6cbeginE)
_ZN40_INTERNAL_47b170d7_4_k_cu_388bd474_212954cuda3std3__45__cpo6cbeginE:
	.zero		1
	.type		_ZN40_INTERNAL_47b170d7_4_k_cu_388bd474_212954cuda3std3__48in_placeE,@object
	.size		_ZN40_INTERNAL_47b170d7_4_k_cu_388bd474_212954cuda3std3__48in_placeE,(_ZN40_INTERNAL_47b170d7_4_k_cu_388bd474_212954cuda3std6ranges3__45__cpo9iter_moveE - _ZN40_INTERNAL_47b170d7_4_k_cu_388bd474_212954cuda3std3__48in_placeE)
_ZN40_INTERNAL_47b170d7_4_k_cu_388bd474_212954cuda3std3__48in_placeE:
	.zero		1
	.type		_ZN40_INTERNAL_47b170d7_4_k_cu_388bd474_212954cuda3std6ranges3__45__cpo9iter_moveE,@object
	.size		_ZN40_INTERNAL_47b170d7_4_k_cu_388bd474_212954cuda3std6ranges3__45__cpo9iter_moveE,(_ZN40_INTERNAL_47b170d7_4_k_cu_388bd474_212954cuda3std3__45__cpo5beginE - _ZN40_INTERNAL_47b170d7_4_k_cu_388bd474_212954cuda3std6ranges3__45__cpo9iter_moveE)
_ZN40_INTERNAL_47b170d7_4_k_cu_388bd474_212954cuda3std6ranges3__45__cpo9iter_moveE:
	.zero		1
	.type		_ZN40_INTERNAL_47b170d7_4_k_cu_388bd474_212954cuda3std3__45__cpo5beginE,@object
	.size		_ZN40_INTERNAL_47b170d7_4_k_cu_388bd474_212954cuda3std3__45__cpo5beginE,(_ZN40_INTERNAL_47b170d7_4_k_cu_388bd474_212954cuda3std3__442_GLOBAL__N__47b170d7_4_k_cu_388bd474_212956ignoreE - _ZN40_INTERNAL_47b170d7_4_k_cu_388bd474_212954cuda3std3__45__cpo5beginE)
_ZN40_INTERNAL_47b170d7_4_k_cu_388bd474_212954cuda3std3__45__cpo5beginE:
	.zero		1
	.type		_ZN40_INTERNAL_47b170d7_4_k_cu_388bd474_212954cuda3std3__442_GLOBAL__N__47b170d7_4_k_cu_388bd474_212956ignoreE,@object
	.size		_ZN40_INTERNAL_47b170d7_4_k_cu_388bd474_212954cuda3std3__442_GLOBAL__N__47b170d7_4_k_cu_388bd474_212956ignoreE,(_ZN40_INTERNAL_47b170d7_4_k_cu_388bd474_212954cute7productE - _ZN40_INTERNAL_47b170d7_4_k_cu_388bd474_212954cuda3std3__442_GLOBAL__N__47b170d7_4_k_cu_388bd474_212956ignoreE)
_ZN40_INTERNAL_47b170d7_4_k_cu_388bd474_212954cuda3std3__442_GLOBAL__N__47b170d7_4_k_cu_388bd474_212956ignoreE:
	.zero		1
	.type		_ZN40_INTERNAL_47b170d7_4_k_cu_388bd474_212954cute7productE,@object
	.size		_ZN40_INTERNAL_47b170d7_4_k_cu_388bd474_212954cute7productE,(_ZN40_INTERNAL_47b170d7_4_k_cu_388bd474_212954cuda3std3__45__cpo3endE - _ZN40_INTERNAL_47b170d7_4_k_cu_388bd474_212954cute7productE)
_ZN40_INTERNAL_47b170d7_4_k_cu_388bd474_212954cute7productE:
	.zero		1
	.type		_ZN40_INTERNAL_47b170d7_4_k_cu_388bd474_212954cuda3std3__45__cpo3endE,@object
	.size		_ZN40_INTERNAL_47b170d7_4_k_cu_388bd474_212954cuda3std3__45__cpo3endE,(_ZN40_INTERNAL_47b170d7_4_k_cu_388bd474_212954cuda3std3__419piecewise_constructE - _ZN40_INTERNAL_47b170d7_4_k_cu_388bd474_212954cuda3std3__45__cpo3endE)
_ZN40_INTERNAL_47b170d7_4_k_cu_388bd474_212954cuda3std3__45__cpo3endE:
	.zero		1
	.type		_ZN40_INTERNAL_47b170d7_4_k_cu_388bd474_212954cuda3std3__419piecewise_constructE,@object
	.size		_ZN40_INTERNAL_47b170d7_4_k_cu_388bd474_212954cuda3std3__419piecewise_constructE,(_ZN40_INTERNAL_47b170d7_4_k_cu_388bd474_212954cuda3std3__45__cpo4cendE - _ZN40_INTERNAL_47b170d7_4_k_cu_388bd474_212954cuda3std3__419piecewise_constructE)
_ZN40_INTERNAL_47b170d7_4_k_cu_388bd474_212954cuda3std3__419piecewise_constructE:
	.zero		1
	.type		_ZN40_INTERNAL_47b170d7_4_k_cu_388bd474_212954cuda3std3__45__cpo4cendE,@object
	.size		_ZN40_INTERNAL_47b170d7_4_k_cu_388bd474_212954cuda3std3__45__cpo4cendE,(_ZN40_INTERNAL_47b170d7_4_k_cu_388bd474_212954cuda3std6ranges3__45__cpo4swapE - _ZN40_INTERNAL_47b170d7_4_k_cu_388bd474_212954cuda3std3__45__cpo4cendE)
_ZN40_INTERNAL_47b170d7_4_k_cu_388bd474_212954cuda3std3__45__cpo4cendE:
	.zero		1
	.type		_ZN40_INTERNAL_47b170d7_4_k_cu_388bd474_212954cuda3std6ranges3__45__cpo4swapE,@object
	.size		_ZN40_INTERNAL_47b170d7_4_k_cu_388bd474_212954cuda3std6ranges3__45__cpo4swapE,(.L_8 - _ZN40_INTERNAL_47b170d7_4_k_cu_388bd474_212954cuda3std6ranges3__45__cpo4swapE)
_ZN40_INTERNAL_47b170d7_4_k_cu_388bd474_212954cuda3std6ranges3__45__cpo4swapE:
	.zero		1
.L_8:


//--------------------- .nv.constant0._ZN7cutlass13device_kernelINS_4gemm6kernel13GemmUniversalIN4cute5tupleIJiiiiEEENS1_10collective13CollectiveMmaINS1_34MainloopSm90TmaGmmaWarpSpecializedILi9ENS5_IJNS4_1CILi2EEESB_NSA_ILi1EEEEEENS1_35KernelTmaWarpSpecializedCooperativeEEENS5_IJNSA_ILi128EEENSA_ILi64EEESG_EEEaNS5_IJlSC_lEEEaSJ_NS4_8TiledMMAINS4_8MMA_AtomIJNS4_4SM904GMMA26MMA_64x64x32_S32S8S8_SS_TNEEEENS4_6LayoutINS5_IJSB_SC_SC_EEENS5_IJSC_NSA_ILi0EEESS_EEEEENS5_IJNS4_10UnderscoreESV_SV_EEEEENS4_23SM90_TMA_LOAD_MULTICASTENS4_14ComposedLayoutINS4_7SwizzleILi3ELi4ELi3EEENS4_18smem_ptr_flag_bitsILi8EEENSQ_INS5_IJNSA_ILi8EEESG_EEENS5_IJSG_SC_EEEEEEEvNS4_8identityESY_S18_vS19_EENS_8epilogue10collective6detail29Sm90TmaWarpSpecializedAdapterINS1C_15DefaultEpilogueIaSJ_SJ_NS1B_6thread17LinearCombinationIaLi1EiiLNS1G_9ScaleType4KindE0ELNS_15FloatRoundStyleE2EaEENS1_15EpilogueDefaultEEEEEvvEEEEvNT_6ParamsE --------------------------
	.section	.nv.constant0._ZN7cutlass13device_kernelINS_4gemm6kernel13GemmUniversalIN4cute5tupleIJiiiiEEENS1_10collective13CollectiveMmaINS1_34MainloopSm90TmaGmmaWarpSpecializedILi9ENS5_IJNS4_1CILi2EEESB_NSA_ILi1EEEEEENS1_35KernelTmaWarpSpecializedCooperativeEEENS5_IJNSA_ILi128EEENSA_ILi64EEESG_EEEaNS5_IJlSC_lEEEaSJ_NS4_8TiledMMAINS4_8MMA_AtomIJNS4_4SM904GMMA26MMA_64x64x32_S32S8S8_SS_TNEEEENS4_6LayoutINS5_IJSB_SC_SC_EEENS5_IJSC_NSA_ILi0EEESS_EEEEENS5_IJNS4_10UnderscoreESV_SV_EEEEENS4_23SM90_TMA_LOAD_MULTICASTENS4_14ComposedLayoutINS4_7SwizzleILi3ELi4ELi3EEENS4_18smem_ptr_flag_bitsILi8EEENSQ_INS5_IJNSA_ILi8EEESG_EEENS5_IJSG_SC_EEEEEEEvNS4_8identityESY_S18_vS19_EENS_8epilogue10collective6detail29Sm90TmaWarpSpecializedAdapterINS1C_15DefaultEpilogueIaSJ_SJ_NS1B_6thread17LinearCombinationIaLi1EiiLNS1G_9ScaleType4KindE0ELNS_15FloatRoundStyleE2EaEENS1_15EpilogueDefaultEEEEEvvEEEEvNT_6ParamsE,"a",@progbits
	.sectionflags	@""
	.align	4
.nv.constant0._ZN7cutlass13device_kernelINS_4gemm6kernel13GemmUniversalIN4cute5tupleIJiiiiEEENS1_10collective13CollectiveMmaINS1_34MainloopSm90TmaGmmaWarpSpecializedILi9ENS5_IJNS4_1CILi2EEESB_NSA_ILi1EEEEEENS1_35KernelTmaWarpSpecializedCooperativeEEENS5_IJNSA_ILi128EEENSA_ILi64EEESG_EEEaNS5_IJlSC_lEEEaSJ_NS4_8TiledMMAINS4_8MMA_AtomIJNS4_4SM904GMMA26MMA_64x64x32_S32S8S8_SS_TNEEEENS4_6LayoutINS5_IJSB_SC_SC_EEENS5_IJSC_NSA_ILi0EEESS_EEEEENS5_IJNS4_10UnderscoreESV_SV_EEEEENS4_23SM90_TMA_LOAD_MULTICASTENS4_14ComposedLayoutINS4_7SwizzleILi3ELi4ELi3EEENS4_18smem_ptr_flag_bitsILi8EEENSQ_INS5_IJNSA_ILi8EEESG_EEENS5_IJSG_SC_EEEEEEEvNS4_8identityESY_S18_vS19_EENS_8epilogue10collective6detail29Sm90TmaWarpSpecializedAdapterINS1C_15DefaultEpilogueIaSJ_SJ_NS1B_6thread17LinearCombinationIaLi1EiiLNS1G_9ScaleType4KindE0ELNS_15FloatRoundStyleE2EaEENS1_15EpilogueDefaultEEEEEvvEEEEvNT_6ParamsE:
	.zero		1664


//--------------------- SYMBOLS --------------------------

	.type		.nv.reservedSmem.offset0,@object
	.size		.nv.reservedSmem.offset0,0x4
	.type		__assertfail,@function
